//
// Generated by NVIDIA NVVM Compiler
//
// Compiler Build ID: CL-36424714
// Cuda compilation tools, release 13.0, V13.0.88
// Based on NVVM 20.0.0
//

.version 9.0
.target sm_100
.address_size 64

	// .globl	_Z13parallel_sum1PiPKii
// _ZZ13parallel_sum6PiPKiiE9local_sum has been demoted
.global .align 1 .b8 _ZN34_INTERNAL_4c3720b0_4_k_cu_8c8f302f4cuda3std3__45__cpo5beginE[1];
.global .align 1 .b8 _ZN34_INTERNAL_4c3720b0_4_k_cu_8c8f302f4cuda3std3__45__cpo3endE[1];
.global .align 1 .b8 _ZN34_INTERNAL_4c3720b0_4_k_cu_8c8f302f4cuda3std3__45__cpo6cbeginE[1];
.global .align 1 .b8 _ZN34_INTERNAL_4c3720b0_4_k_cu_8c8f302f4cuda3std3__45__cpo4cendE[1];
.global .align 1 .b8 _ZN34_INTERNAL_4c3720b0_4_k_cu_8c8f302f4cuda3std3__45__cpo6rbeginE[1];
.global .align 1 .b8 _ZN34_INTERNAL_4c3720b0_4_k_cu_8c8f302f4cuda3std3__45__cpo4rendE[1];
.global .align 1 .b8 _ZN34_INTERNAL_4c3720b0_4_k_cu_8c8f302f4cuda3std3__45__cpo7crbeginE[1];
.global .align 1 .b8 _ZN34_INTERNAL_4c3720b0_4_k_cu_8c8f302f4cuda3std3__45__cpo5crendE[1];
.global .align 1 .b8 _ZN34_INTERNAL_4c3720b0_4_k_cu_8c8f302f4cuda3std3__436_GLOBAL__N__4c3720b0_4_k_cu_8c8f302f6ignoreE[1];
.global .align 1 .b8 _ZN34_INTERNAL_4c3720b0_4_k_cu_8c8f302f4cuda3std3__419piecewise_constructE[1];
.global .align 1 .b8 _ZN34_INTERNAL_4c3720b0_4_k_cu_8c8f302f4cuda3std3__48in_placeE[1];
.global .align 1 .b8 _ZN34_INTERNAL_4c3720b0_4_k_cu_8c8f302f4cuda3std3__420unreachable_sentinelE[1];
.global .align 1 .b8 _ZN34_INTERNAL_4c3720b0_4_k_cu_8c8f302f4cuda3std3__47nulloptE[1];
.global .align 1 .b8 _ZN34_INTERNAL_4c3720b0_4_k_cu_8c8f302f4cuda3std3__48unexpectE[1];
.global .align 1 .b8 _ZN34_INTERNAL_4c3720b0_4_k_cu_8c8f302f4cuda3std6ranges3__45__cpo4swapE[1];
.global .align 1 .b8 _ZN34_INTERNAL_4c3720b0_4_k_cu_8c8f302f4cuda3std6ranges3__45__cpo9iter_moveE[1];
.global .align 1 .b8 _ZN34_INTERNAL_4c3720b0_4_k_cu_8c8f302f4cuda3std6ranges3__45__cpo5beginE[1];
.global .align 1 .b8 _ZN34_INTERNAL_4c3720b0_4_k_cu_8c8f302f4cuda3std6ranges3__45__cpo3endE[1];
.global .align 1 .b8 _ZN34_INTERNAL_4c3720b0_4_k_cu_8c8f302f4cuda3std6ranges3__45__cpo6cbeginE[1];
.global .align 1 .b8 _ZN34_INTERNAL_4c3720b0_4_k_cu_8c8f302f4cuda3std6ranges3__45__cpo4cendE[1];
.global .align 1 .b8 _ZN34_INTERNAL_4c3720b0_4_k_cu_8c8f302f4cuda3std6ranges3__45__cpo7advanceE[1];
.global .align 1 .b8 _ZN34_INTERNAL_4c3720b0_4_k_cu_8c8f302f4cuda3std6ranges3__45__cpo9iter_swapE[1];
.global .align 1 .b8 _ZN34_INTERNAL_4c3720b0_4_k_cu_8c8f302f4cuda3std6ranges3__45__cpo4nextE[1];
.global .align 1 .b8 _ZN34_INTERNAL_4c3720b0_4_k_cu_8c8f302f4cuda3std6ranges3__45__cpo4prevE[1];
.global .align 1 .b8 _ZN34_INTERNAL_4c3720b0_4_k_cu_8c8f302f4cuda3std6ranges3__45__cpo4dataE[1];
.global .align 1 .b8 _ZN34_INTERNAL_4c3720b0_4_k_cu_8c8f302f4cuda3std6ranges3__45__cpo5cdataE[1];
.global .align 1 .b8 _ZN34_INTERNAL_4c3720b0_4_k_cu_8c8f302f4cuda3std6ranges3__45__cpo4sizeE[1];
.global .align 1 .b8 _ZN34_INTERNAL_4c3720b0_4_k_cu_8c8f302f4cuda3std6ranges3__45__cpo5ssizeE[1];
.global .align 1 .b8 _ZN34_INTERNAL_4c3720b0_4_k_cu_8c8f302f4cuda3std6ranges3__45__cpo8distanceE[1];
.global .align 1 .b8 _ZN34_INTERNAL_4c3720b0_4_k_cu_8c8f302f6thrust24THRUST_300001_SM_1000_NS8cuda_cub3parE[1];
.global .align 1 .b8 _ZN34_INTERNAL_4c3720b0_4_k_cu_8c8f302f6thrust24THRUST_300001_SM_1000_NS8cuda_cub10par_nosyncE[1];
.global .align 1 .b8 _ZN34_INTERNAL_4c3720b0_4_k_cu_8c8f302f6thrust24THRUST_300001_SM_1000_NS6system6detail10sequential3seqE[1];
.global .align 1 .b8 _ZN34_INTERNAL_4c3720b0_4_k_cu_8c8f302f6thrust24THRUST_300001_SM_1000_NS12placeholders2_1E[1];
.global .align 1 .b8 _ZN34_INTERNAL_4c3720b0_4_k_cu_8c8f302f6thrust24THRUST_300001_SM_1000_NS12placeholders2_2E[1];
.global .align 1 .b8 _ZN34_INTERNAL_4c3720b0_4_k_cu_8c8f302f6thrust24THRUST_300001_SM_1000_NS12placeholders2_3E[1];
.global .align 1 .b8 _ZN34_INTERNAL_4c3720b0_4_k_cu_8c8f302f6thrust24THRUST_300001_SM_1000_NS12placeholders2_4E[1];
.global .align 1 .b8 _ZN34_INTERNAL_4c3720b0_4_k_cu_8c8f302f6thrust24THRUST_300001_SM_1000_NS12placeholders2_5E[1];
.global .align 1 .b8 _ZN34_INTERNAL_4c3720b0_4_k_cu_8c8f302f6thrust24THRUST_300001_SM_1000_NS12placeholders2_6E[1];
.global .align 1 .b8 _ZN34_INTERNAL_4c3720b0_4_k_cu_8c8f302f6thrust24THRUST_300001_SM_1000_NS12placeholders2_7E[1];
.global .align 1 .b8 _ZN34_INTERNAL_4c3720b0_4_k_cu_8c8f302f6thrust24THRUST_300001_SM_1000_NS12placeholders2_8E[1];
.global .align 1 .b8 _ZN34_INTERNAL_4c3720b0_4_k_cu_8c8f302f6thrust24THRUST_300001_SM_1000_NS12placeholders2_9E[1];
.global .align 1 .b8 _ZN34_INTERNAL_4c3720b0_4_k_cu_8c8f302f6thrust24THRUST_300001_SM_1000_NS12placeholders3_10E[1];
.global .align 1 .b8 _ZN34_INTERNAL_4c3720b0_4_k_cu_8c8f302f6thrust24THRUST_300001_SM_1000_NS3seqE[1];

.visible .entry _Z13parallel_sum1PiPKii(
	.param .u64 .ptr .align 1 _Z13parallel_sum1PiPKii_param_0,
	.param .u64 .ptr .align 1 _Z13parallel_sum1PiPKii_param_1,
	.param .u32 _Z13parallel_sum1PiPKii_param_2
)
{
	.reg .pred 	%p<3>;
	.reg .b32 	%r<16>;
	.reg .b64 	%rd<7>;

	ld.param.u64 	%rd4, [_Z13parallel_sum1PiPKii_param_0];
	ld.param.u64 	%rd3, [_Z13parallel_sum1PiPKii_param_1];
	ld.param.u32 	%r9, [_Z13parallel_sum1PiPKii_param_2];
	cvta.to.global.u64 	%rd1, %rd4;
	mov.u32 	%r1, %ntid.x;
	mov.u32 	%r10, %ctaid.x;
	mov.u32 	%r11, %tid.x;
	mad.lo.s32 	%r15, %r1, %r10, %r11;
	setp.ge.s32 	%p1, %r15, %r9;
	@%p1 bra 	$L__BB0_3;
	mov.u32 	%r12, %nctaid.x;
	mul.lo.s32 	%r3, %r1, %r12;
	ld.global.u32 	%r14, [%rd1];
	cvta.to.global.u64 	%rd2, %rd3;
$L__BB0_2:
	mul.wide.s32 	%rd5, %r15, 4;
	add.s64 	%rd6, %rd2, %rd5;
	ld.global.u32 	%r13, [%rd6];
	add.s32 	%r14, %r14, %r13;
	st.global.u32 	[%rd1], %r14;
	add.s32 	%r15, %r15, %r3;
	setp.lt.s32 	%p2, %r15, %r9;
	@%p2 bra 	$L__BB0_2;
$L__BB0_3:
	ret;

}
	// .globl	_Z13parallel_sum2PiPKii
.visible .entry _Z13parallel_sum2PiPKii(
	.param .u64 .ptr .align 1 _Z13parallel_sum2PiPKii_param_0,
	.param .u64 .ptr .align 1 _Z13parallel_sum2PiPKii_param_1,
	.param .u32 _Z13parallel_sum2PiPKii_param_2
)
{
	.reg .pred 	%p<3>;
	.reg .b32 	%r<20>;
	.reg .b64 	%rd<7>;

	ld.param.u64 	%rd2, [_Z13parallel_sum2PiPKii_param_0];
	ld.param.u64 	%rd3, [_Z13parallel_sum2PiPKii_param_1];
	ld.param.u32 	%r9, [_Z13parallel_sum2PiPKii_param_2];
	mov.u32 	%r1, %ntid.x;
	mov.u32 	%r11, %ctaid.x;
	mov.u32 	%r12, %tid.x;
	mad.lo.s32 	%r17, %r1, %r11, %r12;
	setp.ge.s32 	%p1, %r17, %r9;
	mov.b32 	%r19, 0;
	@%p1 bra 	$L__BB1_3;
	mov.u32 	%r14, %nctaid.x;
	mul.lo.s32 	%r3, %r1, %r14;
	cvta.to.global.u64 	%rd1, %rd3;
	mov.b32 	%r19, 0;
$L__BB1_2:
	mul.wide.s32 	%rd4, %r17, 4;
	add.s64 	%rd5, %rd1, %rd4;
	ld.global.u32 	%r15, [%rd5];
	add.s32 	%r19, %r15, %r19;
	add.s32 	%r17, %r17, %r3;
	setp.lt.s32 	%p2, %r17, %r9;
	@%p2 bra 	$L__BB1_2;
$L__BB1_3:
	cvta.to.global.u64 	%rd6, %rd2;
	atom.global.add.u32 	%r16, [%rd6], %r19;
	ret;

}
	// .globl	_Z15parallel_filterPiS_PKii
.visible .entry _Z15parallel_filterPiS_PKii(
	.param .u64 .ptr .align 1 _Z15parallel_filterPiS_PKii_param_0,
	.param .u64 .ptr .align 1 _Z15parallel_filterPiS_PKii_param_1,
	.param .u64 .ptr .align 1 _Z15parallel_filterPiS_PKii_param_2,
	.param .u32 _Z15parallel_filterPiS_PKii_param_3
)
{
	.reg .pred 	%p<4>;
	.reg .b32 	%r<14>;
	.reg .b64 	%rd<11>;

	ld.param.u64 	%rd5, [_Z15parallel_filterPiS_PKii_param_0];
	ld.param.u64 	%rd6, [_Z15parallel_filterPiS_PKii_param_1];
	ld.param.u64 	%rd7, [_Z15parallel_filterPiS_PKii_param_2];
	ld.param.u32 	%r6, [_Z15parallel_filterPiS_PKii_param_3];
	mov.u32 	%r1, %ntid.x;
	mov.u32 	%r7, %ctaid.x;
	mov.u32 	%r8, %tid.x;
	mad.lo.s32 	%r13, %r1, %r7, %r8;
	setp.ge.s32 	%p1, %r13, %r6;
	@%p1 bra 	$L__BB2_5;
	mov.u32 	%r9, %nctaid.x;
	mul.lo.s32 	%r3, %r1, %r9;
	cvta.to.global.u64 	%rd1, %rd7;
	cvta.to.global.u64 	%rd2, %rd5;
	cvta.to.global.u64 	%rd3, %rd6;
$L__BB2_2:
	mul.wide.s32 	%rd8, %r13, 4;
	add.s64 	%rd4, %rd1, %rd8;
	ld.global.u32 	%r10, [%rd4];
	setp.lt.s32 	%p2, %r10, 2;
	@%p2 bra 	$L__BB2_4;
	atom.global.add.u32 	%r11, [%rd2], 1;
	ld.global.u32 	%r12, [%rd4];
	mul.wide.s32 	%rd9, %r11, 4;
	add.s64 	%rd10, %rd3, %rd9;
	st.global.u32 	[%rd10], %r12;
$L__BB2_4:
	add.s32 	%r13, %r13, %r3;
	setp.lt.s32 	%p3, %r13, %r6;
	@%p3 bra 	$L__BB2_2;
$L__BB2_5:
	ret;

}
	// .globl	_Z13parallel_sum3PiPKii
.visible .entry _Z13parallel_sum3PiPKii(
	.param .u64 .ptr .align 1 _Z13parallel_sum3PiPKii_param_0,
	.param .u64 .ptr .align 1 _Z13parallel_sum3PiPKii_param_1,
	.param .u32 _Z13parallel_sum3PiPKii_param_2
)
{
	.reg .pred 	%p<4>;
	.reg .b32 	%r<24>;
	.reg .b64 	%rd<7>;

	ld.param.u64 	%rd4, [_Z13parallel_sum3PiPKii_param_0];
	ld.param.u64 	%rd3, [_Z13parallel_sum3PiPKii_param_1];
	ld.param.u32 	%r12, [_Z13parallel_sum3PiPKii_param_2];
	cvta.to.global.u64 	%rd1, %rd4;
	mov.u32 	%r1, %ntid.x;
	mov.u32 	%r14, %ctaid.x;
	mov.u32 	%r15, %tid.x;
	mad.lo.s32 	%r20, %r1, %r14, %r15;
	setp.ge.s32 	%p1, %r20, %r12;
	mov.b32 	%r22, 0;
	@%p1 bra 	$L__BB3_3;
	mov.u32 	%r17, %nctaid.x;
	mul.lo.s32 	%r3, %r1, %r17;
	cvta.to.global.u64 	%rd2, %rd3;
	mov.b32 	%r22, 0;
$L__BB3_2:
	mul.wide.s32 	%rd5, %r20, 4;
	add.s64 	%rd6, %rd2, %rd5;
	ld.global.u32 	%r18, [%rd6];
	add.s32 	%r22, %r18, %r22;
	add.s32 	%r20, %r20, %r3;
	setp.lt.s32 	%p2, %r20, %r12;
	@%p2 bra 	$L__BB3_2;
$L__BB3_3:
	ld.global.u32 	%r23, [%rd1];
$L__BB3_4:
	add.s32 	%r19, %r23, %r22;
	atom.relaxed.global.cas.b32 	%r11, [%rd1], %r23, %r19;
	setp.ne.s32 	%p3, %r23, %r11;
	mov.u32 	%r23, %r11;
	@%p3 bra 	$L__BB3_4;
	ret;

}
	// .globl	_Z13parallel_sum4PiPKii
.visible .entry _Z13parallel_sum4PiPKii(
	.param .u64 .ptr .align 1 _Z13parallel_sum4PiPKii_param_0,
	.param .u64 .ptr .align 1 _Z13parallel_sum4PiPKii_param_1,
	.param .u32 _Z13parallel_sum4PiPKii_param_2
)
{
	.reg .pred 	%p<4>;
	.reg .b32 	%r<65>;
	.reg .b64 	%rd<10>;

	ld.param.u64 	%rd3, [_Z13parallel_sum4PiPKii_param_0];
	ld.param.u64 	%rd4, [_Z13parallel_sum4PiPKii_param_1];
	ld.param.u32 	%r19, [_Z13parallel_sum4PiPKii_param_2];
	mov.u32 	%r1, %ntid.x;
	mov.u32 	%r20, %ctaid.x;
	mov.u32 	%r21, %tid.x;
	mad.lo.s32 	%r61, %r1, %r20, %r21;
	shr.s32 	%r22, %r19, 31;
	shr.u32 	%r23, %r22, 22;
	add.s32 	%r24, %r19, %r23;
	shr.s32 	%r3, %r24, 10;
	setp.ge.s32 	%p1, %r61, %r3;
	@%p1 bra 	$L__BB4_5;
	mov.u32 	%r26, %nctaid.x;
	mul.lo.s32 	%r4, %r1, %r26;
	shl.b32 	%r5, %r61, 10;
	shl.b32 	%r6, %r4, 10;
	cvta.to.global.u64 	%rd5, %rd4;
	add.s64 	%rd1, %rd5, 32;
	cvta.to.global.u64 	%rd2, %rd3;
	mov.b32 	%r60, 0;
$L__BB4_2:
	shl.b32 	%r63, %r61, 10;
	mad.lo.s32 	%r28, %r6, %r60, %r5;
	sub.s32 	%r62, %r63, %r28;
	mov.b32 	%r64, 0;
$L__BB4_3:
	.pragma "nounroll";
	mul.wide.s32 	%rd6, %r63, 4;
	add.s64 	%rd7, %rd1, %rd6;
	ld.global.u32 	%r29, [%rd7+-32];
	add.s32 	%r30, %r29, %r64;
	ld.global.u32 	%r31, [%rd7+-28];
	add.s32 	%r32, %r31, %r30;
	ld.global.u32 	%r33, [%rd7+-24];
	add.s32 	%r34, %r33, %r32;
	ld.global.u32 	%r35, [%rd7+-20];
	add.s32 	%r36, %r35, %r34;
	ld.global.u32 	%r37, [%rd7+-16];
	add.s32 	%r38, %r37, %r36;
	ld.global.u32 	%r39, [%rd7+-12];
	add.s32 	%r40, %r39, %r38;
	ld.global.u32 	%r41, [%rd7+-8];
	add.s32 	%r42, %r41, %r40;
	ld.global.u32 	%r43, [%rd7+-4];
	add.s32 	%r44, %r43, %r42;
	ld.global.u32 	%r45, [%rd7];
	add.s32 	%r46, %r45, %r44;
	ld.global.u32 	%r47, [%rd7+4];
	add.s32 	%r48, %r47, %r46;
	ld.global.u32 	%r49, [%rd7+8];
	add.s32 	%r50, %r49, %r48;
	ld.global.u32 	%r51, [%rd7+12];
	add.s32 	%r52, %r51, %r50;
	ld.global.u32 	%r53, [%rd7+16];
	add.s32 	%r54, %r53, %r52;
	ld.global.u32 	%r55, [%rd7+20];
	add.s32 	%r56, %r55, %r54;
	ld.global.u32 	%r57, [%rd7+24];
	add.s32 	%r58, %r57, %r56;
	ld.global.u32 	%r59, [%rd7+28];
	add.s32 	%r64, %r59, %r58;
	add.s32 	%r63, %r63, 16;
	add.s32 	%r62, %r62, 16;
	setp.ne.s32 	%p2, %r62, 1024;
	@%p2 bra 	$L__BB4_3;
	mul.wide.s32 	%rd8, %r61, 4;
	add.s64 	%rd9, %rd2, %rd8;
	st.global.u32 	[%rd9], %r64;
	add.s32 	%r61, %r61, %r4;
	setp.lt.s32 	%p3, %r61, %r3;
	add.s32 	%r60, %r60, 1;
	@%p3 bra 	$L__BB4_2;
$L__BB4_5:
	ret;

}
	// .globl	_Z13parallel_sum5PiPKii
.visible .entry _Z13parallel_sum5PiPKii(
	.param .u64 .ptr .align 1 _Z13parallel_sum5PiPKii_param_0,
	.param .u64 .ptr .align 1 _Z13parallel_sum5PiPKii_param_1,
	.param .u32 _Z13parallel_sum5PiPKii_param_2
)
{
	.local .align 16 .b8 	__local_depot5[4096];
	.reg .b64 	%SP;
	.reg .b64 	%SPL;
	.reg .pred 	%p<6>;
	.reg .b32 	%r<654>;
	.reg .b64 	%rd<21>;

	mov.u64 	%SPL, __local_depot5;
	ld.param.u32 	%r14, [_Z13parallel_sum5PiPKii_param_2];
	add.u64 	%rd1, %SPL, 0;
	mov.u32 	%r15, %ntid.x;
	mov.u32 	%r16, %ctaid.x;
	mov.u32 	%r17, %tid.x;
	mad.lo.s32 	%r649, %r15, %r16, %r17;
	shr.s32 	%r18, %r14, 31;
	shr.u32 	%r19, %r18, 22;
	add.s32 	%r20, %r14, %r19;
	shr.s32 	%r2, %r20, 10;
	setp.ge.s32 	%p1, %r649, %r2;
	@%p1 bra 	$L__BB5_9;
	add.s64 	%rd2, %rd1, 32;
$L__BB5_2:
	shl.b32 	%r650, %r649, 10;
	mov.b32 	%r651, 0;
	mov.u64 	%rd20, %rd2;
$L__BB5_3:
	ld.param.u64 	%rd19, [_Z13parallel_sum5PiPKii_param_1];
	mul.wide.s32 	%rd8, %r650, 4;
	cvta.to.global.u64 	%rd9, %rd19;
	add.s64 	%rd10, %rd9, %rd8;
	ld.global.u32 	%r22, [%rd10];
	ld.global.u32 	%r23, [%rd10+4];
	ld.global.u32 	%r24, [%rd10+8];
	ld.global.u32 	%r25, [%rd10+12];
	st.local.v4.u32 	[%rd20+-32], {%r22, %r23, %r24, %r25};
	ld.global.u32 	%r26, [%rd10+16];
	ld.global.u32 	%r27, [%rd10+20];
	ld.global.u32 	%r28, [%rd10+24];
	ld.global.u32 	%r29, [%rd10+28];
	st.local.v4.u32 	[%rd20+-16], {%r26, %r27, %r28, %r29};
	ld.global.u32 	%r30, [%rd10+32];
	ld.global.u32 	%r31, [%rd10+36];
	ld.global.u32 	%r32, [%rd10+40];
	ld.global.u32 	%r33, [%rd10+44];
	st.local.v4.u32 	[%rd20], {%r30, %r31, %r32, %r33};
	ld.global.u32 	%r34, [%rd10+48];
	ld.global.u32 	%r35, [%rd10+52];
	ld.global.u32 	%r36, [%rd10+56];
	ld.global.u32 	%r37, [%rd10+60];
	st.local.v4.u32 	[%rd20+16], {%r34, %r35, %r36, %r37};
	add.s32 	%r651, %r651, 16;
	add.s32 	%r650, %r650, 16;
	add.s64 	%rd20, %rd20, 64;
	setp.ne.s32 	%p2, %r651, 1024;
	@%p2 bra 	$L__BB5_3;
	mov.b32 	%r652, 0;
$L__BB5_5:
	mul.wide.u32 	%rd11, %r652, 4;
	add.s64 	%rd12, %rd1, %rd11;
	ld.local.v4.u32 	{%r39, %r40, %r41, %r42}, [%rd12+2048];
	ld.local.v4.u32 	{%r43, %r44, %r45, %r46}, [%rd12];
	add.s32 	%r47, %r43, %r39;
	add.s32 	%r48, %r44, %r40;
	add.s32 	%r49, %r45, %r41;
	add.s32 	%r50, %r46, %r42;
	st.local.v4.u32 	[%rd12], {%r47, %r48, %r49, %r50};
	ld.local.v4.u32 	{%r51, %r52, %r53, %r54}, [%rd12+2064];
	ld.local.v4.u32 	{%r55, %r56, %r57, %r58}, [%rd12+16];
	add.s32 	%r59, %r55, %r51;
	add.s32 	%r60, %r56, %r52;
	add.s32 	%r61, %r57, %r53;
	add.s32 	%r62, %r58, %r54;
	st.local.v4.u32 	[%rd12+16], {%r59, %r60, %r61, %r62};
	ld.local.v4.u32 	{%r63, %r64, %r65, %r66}, [%rd12+2080];
	ld.local.v4.u32 	{%r67, %r68, %r69, %r70}, [%rd12+32];
	add.s32 	%r71, %r67, %r63;
	add.s32 	%r72, %r68, %r64;
	add.s32 	%r73, %r69, %r65;
	add.s32 	%r74, %r70, %r66;
	st.local.v4.u32 	[%rd12+32], {%r71, %r72, %r73, %r74};
	ld.local.v4.u32 	{%r75, %r76, %r77, %r78}, [%rd12+2096];
	ld.local.v4.u32 	{%r79, %r80, %r81, %r82}, [%rd12+48];
	add.s32 	%r83, %r79, %r75;
	add.s32 	%r84, %r80, %r76;
	add.s32 	%r85, %r81, %r77;
	add.s32 	%r86, %r82, %r78;
	st.local.v4.u32 	[%rd12+48], {%r83, %r84, %r85, %r86};
	add.s32 	%r652, %r652, 16;
	setp.ne.s32 	%p3, %r652, 512;
	@%p3 bra 	$L__BB5_5;
	mov.b32 	%r653, 0;
$L__BB5_7:
	mul.wide.u32 	%rd13, %r653, 4;
	add.s64 	%rd14, %rd1, %rd13;
	ld.local.v4.u32 	{%r88, %r89, %r90, %r91}, [%rd14+1024];
	ld.local.v4.u32 	{%r92, %r93, %r94, %r95}, [%rd14];
	add.s32 	%r96, %r92, %r88;
	add.s32 	%r97, %r93, %r89;
	add.s32 	%r98, %r94, %r90;
	add.s32 	%r99, %r95, %r91;
	st.local.v4.u32 	[%rd14], {%r96, %r97, %r98, %r99};
	ld.local.v4.u32 	{%r100, %r101, %r102, %r103}, [%rd14+1040];
	ld.local.v4.u32 	{%r104, %r105, %r106, %r107}, [%rd14+16];
	add.s32 	%r108, %r104, %r100;
	add.s32 	%r109, %r105, %r101;
	add.s32 	%r110, %r106, %r102;
	add.s32 	%r111, %r107, %r103;
	st.local.v4.u32 	[%rd14+16], {%r108, %r109, %r110, %r111};
	ld.local.v4.u32 	{%r112, %r113, %r114, %r115}, [%rd14+1056];
	ld.local.v4.u32 	{%r116, %r117, %r118, %r119}, [%rd14+32];
	add.s32 	%r120, %r116, %r112;
	add.s32 	%r121, %r117, %r113;
	add.s32 	%r122, %r118, %r114;
	add.s32 	%r123, %r119, %r115;
	st.local.v4.u32 	[%rd14+32], {%r120, %r121, %r122, %r123};
	ld.local.v4.u32 	{%r124, %r125, %r126, %r127}, [%rd14+1072];
	ld.local.v4.u32 	{%r128, %r129, %r130, %r131}, [%rd14+48];
	add.s32 	%r132, %r128, %r124;
	add.s32 	%r133, %r129, %r125;
	add.s32 	%r134, %r130, %r126;
	add.s32 	%r135, %r131, %r127;
	st.local.v4.u32 	[%rd14+48], {%r132, %r133, %r134, %r135};
	add.s32 	%r653, %r653, 16;
	setp.ne.s32 	%p4, %r653, 256;
	@%p4 bra 	$L__BB5_7;
	ld.param.u64 	%rd18, [_Z13parallel_sum5PiPKii_param_0];
	ld.local.v4.u32 	{%r136, %r137, %r138, %r139}, [%rd1+512];
	ld.local.v4.u32 	{%r140, %r141, %r142, %r143}, [%rd1];
	add.s32 	%r144, %r140, %r136;
	add.s32 	%r145, %r141, %r137;
	add.s32 	%r146, %r142, %r138;
	add.s32 	%r147, %r143, %r139;
	st.local.v4.u32 	[%rd1], {%r144, %r145, %r146, %r147};
	ld.local.v4.u32 	{%r148, %r149, %r150, %r151}, [%rd1+528];
	ld.local.v4.u32 	{%r152, %r153, %r154, %r155}, [%rd1+16];
	add.s32 	%r156, %r152, %r148;
	add.s32 	%r157, %r153, %r149;
	add.s32 	%r158, %r154, %r150;
	add.s32 	%r159, %r155, %r151;
	st.local.v4.u32 	[%rd1+16], {%r156, %r157, %r158, %r159};
	ld.local.v4.u32 	{%r160, %r161, %r162, %r163}, [%rd1+544];
	ld.local.v4.u32 	{%r164, %r165, %r166, %r167}, [%rd1+32];
	add.s32 	%r168, %r164, %r160;
	add.s32 	%r169, %r165, %r161;
	add.s32 	%r170, %r166, %r162;
	add.s32 	%r171, %r167, %r163;
	st.local.v4.u32 	[%rd1+32], {%r168, %r169, %r170, %r171};
	ld.local.v4.u32 	{%r172, %r173, %r174, %r175}, [%rd1+560];
	ld.local.v4.u32 	{%r176, %r177, %r178, %r179}, [%rd1+48];
	add.s32 	%r180, %r176, %r172;
	add.s32 	%r181, %r177, %r173;
	add.s32 	%r182, %r178, %r174;
	add.s32 	%r183, %r179, %r175;
	st.local.v4.u32 	[%rd1+48], {%r180, %r181, %r182, %r183};
	ld.local.v4.u32 	{%r184, %r185, %r186, %r187}, [%rd1+576];
	ld.local.v4.u32 	{%r188, %r189, %r190, %r191}, [%rd1+64];
	add.s32 	%r192, %r188, %r184;
	add.s32 	%r193, %r189, %r185;
	add.s32 	%r194, %r190, %r186;
	add.s32 	%r195, %r191, %r187;
	st.local.v4.u32 	[%rd1+64], {%r192, %r193, %r194, %r195};
	ld.local.v4.u32 	{%r196, %r197, %r198, %r199}, [%rd1+592];
	ld.local.v4.u32 	{%r200, %r201, %r202, %r203}, [%rd1+80];
	add.s32 	%r204, %r200, %r196;
	add.s32 	%r205, %r201, %r197;
	add.s32 	%r206, %r202, %r198;
	add.s32 	%r207, %r203, %r199;
	st.local.v4.u32 	[%rd1+80], {%r204, %r205, %r206, %r207};
	ld.local.v4.u32 	{%r208, %r209, %r210, %r211}, [%rd1+608];
	ld.local.v4.u32 	{%r212, %r213, %r214, %r215}, [%rd1+96];
	add.s32 	%r216, %r212, %r208;
	add.s32 	%r217, %r213, %r209;
	add.s32 	%r218, %r214, %r210;
	add.s32 	%r219, %r215, %r211;
	st.local.v4.u32 	[%rd1+96], {%r216, %r217, %r218, %r219};
	ld.local.v4.u32 	{%r220, %r221, %r222, %r223}, [%rd1+624];
	ld.local.v4.u32 	{%r224, %r225, %r226, %r227}, [%rd1+112];
	add.s32 	%r228, %r224, %r220;
	add.s32 	%r229, %r225, %r221;
	add.s32 	%r230, %r226, %r222;
	add.s32 	%r231, %r227, %r223;
	st.local.v4.u32 	[%rd1+112], {%r228, %r229, %r230, %r231};
	ld.local.v4.u32 	{%r232, %r233, %r234, %r235}, [%rd1+640];
	ld.local.v4.u32 	{%r236, %r237, %r238, %r239}, [%rd1+128];
	add.s32 	%r240, %r236, %r232;
	add.s32 	%r241, %r237, %r233;
	add.s32 	%r242, %r238, %r234;
	add.s32 	%r243, %r239, %r235;
	st.local.v4.u32 	[%rd1+128], {%r240, %r241, %r242, %r243};
	ld.local.v4.u32 	{%r244, %r245, %r246, %r247}, [%rd1+656];
	ld.local.v4.u32 	{%r248, %r249, %r250, %r251}, [%rd1+144];
	add.s32 	%r252, %r248, %r244;
	add.s32 	%r253, %r249, %r245;
	add.s32 	%r254, %r250, %r246;
	add.s32 	%r255, %r251, %r247;
	st.local.v4.u32 	[%rd1+144], {%r252, %r253, %r254, %r255};
	ld.local.v4.u32 	{%r256, %r257, %r258, %r259}, [%rd1+672];
	ld.local.v4.u32 	{%r260, %r261, %r262, %r263}, [%rd1+160];
	add.s32 	%r264, %r260, %r256;
	add.s32 	%r265, %r261, %r257;
	add.s32 	%r266, %r262, %r258;
	add.s32 	%r267, %r263, %r259;
	st.local.v4.u32 	[%rd1+160], {%r264, %r265, %r266, %r267};
	ld.local.v4.u32 	{%r268, %r269, %r270, %r271}, [%rd1+688];
	ld.local.v4.u32 	{%r272, %r273, %r274, %r275}, [%rd1+176];
	add.s32 	%r276, %r272, %r268;
	add.s32 	%r277, %r273, %r269;
	add.s32 	%r278, %r274, %r270;
	add.s32 	%r279, %r275, %r271;
	st.local.v4.u32 	[%rd1+176], {%r276, %r277, %r278, %r279};
	ld.local.v4.u32 	{%r280, %r281, %r282, %r283}, [%rd1+704];
	ld.local.v4.u32 	{%r284, %r285, %r286, %r287}, [%rd1+192];
	add.s32 	%r288, %r284, %r280;
	add.s32 	%r289, %r285, %r281;
	add.s32 	%r290, %r286, %r282;
	add.s32 	%r291, %r287, %r283;
	st.local.v4.u32 	[%rd1+192], {%r288, %r289, %r290, %r291};
	ld.local.v4.u32 	{%r292, %r293, %r294, %r295}, [%rd1+720];
	ld.local.v4.u32 	{%r296, %r297, %r298, %r299}, [%rd1+208];
	add.s32 	%r300, %r296, %r292;
	add.s32 	%r301, %r297, %r293;
	add.s32 	%r302, %r298, %r294;
	add.s32 	%r303, %r299, %r295;
	st.local.v4.u32 	[%rd1+208], {%r300, %r301, %r302, %r303};
	ld.local.v4.u32 	{%r304, %r305, %r306, %r307}, [%rd1+736];
	ld.local.v4.u32 	{%r308, %r309, %r310, %r311}, [%rd1+224];
	add.s32 	%r312, %r308, %r304;
	add.s32 	%r313, %r309, %r305;
	add.s32 	%r314, %r310, %r306;
	add.s32 	%r315, %r311, %r307;
	st.local.v4.u32 	[%rd1+224], {%r312, %r313, %r314, %r315};
	ld.local.v4.u32 	{%r316, %r317, %r318, %r319}, [%rd1+752];
	ld.local.v4.u32 	{%r320, %r321, %r322, %r323}, [%rd1+240];
	add.s32 	%r324, %r320, %r316;
	add.s32 	%r325, %r321, %r317;
	add.s32 	%r326, %r322, %r318;
	add.s32 	%r327, %r323, %r319;
	st.local.v4.u32 	[%rd1+240], {%r324, %r325, %r326, %r327};
	ld.local.v4.u32 	{%r328, %r329, %r330, %r331}, [%rd1+768];
	ld.local.v4.u32 	{%r332, %r333, %r334, %r335}, [%rd1+256];
	add.s32 	%r336, %r332, %r328;
	add.s32 	%r337, %r333, %r329;
	add.s32 	%r338, %r334, %r330;
	add.s32 	%r339, %r335, %r331;
	st.local.v4.u32 	[%rd1+256], {%r336, %r337, %r338, %r339};
	ld.local.v4.u32 	{%r340, %r341, %r342, %r343}, [%rd1+784];
	ld.local.v4.u32 	{%r344, %r345, %r346, %r347}, [%rd1+272];
	add.s32 	%r348, %r344, %r340;
	add.s32 	%r349, %r345, %r341;
	add.s32 	%r350, %r346, %r342;
	add.s32 	%r351, %r347, %r343;
	st.local.v4.u32 	[%rd1+272], {%r348, %r349, %r350, %r351};
	ld.local.v4.u32 	{%r352, %r353, %r354, %r355}, [%rd1+800];
	ld.local.v4.u32 	{%r356, %r357, %r358, %r359}, [%rd1+288];
	add.s32 	%r360, %r356, %r352;
	add.s32 	%r361, %r357, %r353;
	add.s32 	%r362, %r358, %r354;
	add.s32 	%r363, %r359, %r355;
	st.local.v4.u32 	[%rd1+288], {%r360, %r361, %r362, %r363};
	ld.local.v4.u32 	{%r364, %r365, %r366, %r367}, [%rd1+816];
	ld.local.v4.u32 	{%r368, %r369, %r370, %r371}, [%rd1+304];
	add.s32 	%r372, %r368, %r364;
	add.s32 	%r373, %r369, %r365;
	add.s32 	%r374, %r370, %r366;
	add.s32 	%r375, %r371, %r367;
	st.local.v4.u32 	[%rd1+304], {%r372, %r373, %r374, %r375};
	ld.local.v4.u32 	{%r376, %r377, %r378, %r379}, [%rd1+832];
	ld.local.v4.u32 	{%r380, %r381, %r382, %r383}, [%rd1+320];
	add.s32 	%r384, %r380, %r376;
	add.s32 	%r385, %r381, %r377;
	add.s32 	%r386, %r382, %r378;
	add.s32 	%r387, %r383, %r379;
	st.local.v4.u32 	[%rd1+320], {%r384, %r385, %r386, %r387};
	ld.local.v4.u32 	{%r388, %r389, %r390, %r391}, [%rd1+848];
	ld.local.v4.u32 	{%r392, %r393, %r394, %r395}, [%rd1+336];
	add.s32 	%r396, %r392, %r388;
	add.s32 	%r397, %r393, %r389;
	add.s32 	%r398, %r394, %r390;
	add.s32 	%r399, %r395, %r391;
	st.local.v4.u32 	[%rd1+336], {%r396, %r397, %r398, %r399};
	ld.local.v4.u32 	{%r400, %r401, %r402, %r403}, [%rd1+864];
	ld.local.v4.u32 	{%r404, %r405, %r406, %r407}, [%rd1+352];
	add.s32 	%r408, %r404, %r400;
	add.s32 	%r409, %r405, %r401;
	add.s32 	%r410, %r406, %r402;
	add.s32 	%r411, %r407, %r403;
	st.local.v4.u32 	[%rd1+352], {%r408, %r409, %r410, %r411};
	ld.local.v4.u32 	{%r412, %r413, %r414, %r415}, [%rd1+880];
	ld.local.v4.u32 	{%r416, %r417, %r418, %r419}, [%rd1+368];
	add.s32 	%r420, %r416, %r412;
	add.s32 	%r421, %r417, %r413;
	add.s32 	%r422, %r418, %r414;
	add.s32 	%r423, %r419, %r415;
	st.local.v4.u32 	[%rd1+368], {%r420, %r421, %r422, %r423};
	ld.local.v4.u32 	{%r424, %r425, %r426, %r427}, [%rd1+896];
	ld.local.v4.u32 	{%r428, %r429, %r430, %r431}, [%rd1+384];
	add.s32 	%r432, %r428, %r424;
	add.s32 	%r433, %r429, %r425;
	add.s32 	%r434, %r430, %r426;
	add.s32 	%r435, %r431, %r427;
	st.local.v4.u32 	[%rd1+384], {%r432, %r433, %r434, %r435};
	ld.local.v4.u32 	{%r436, %r437, %r438, %r439}, [%rd1+912];
	ld.local.v4.u32 	{%r440, %r441, %r442, %r443}, [%rd1+400];
	add.s32 	%r444, %r440, %r436;
	add.s32 	%r445, %r441, %r437;
	add.s32 	%r446, %r442, %r438;
	add.s32 	%r447, %r443, %r439;
	st.local.v4.u32 	[%rd1+400], {%r444, %r445, %r446, %r447};
	ld.local.v4.u32 	{%r448, %r449, %r450, %r451}, [%rd1+928];
	ld.local.v4.u32 	{%r452, %r453, %r454, %r455}, [%rd1+416];
	add.s32 	%r456, %r452, %r448;
	add.s32 	%r457, %r453, %r449;
	add.s32 	%r458, %r454, %r450;
	add.s32 	%r459, %r455, %r451;
	st.local.v4.u32 	[%rd1+416], {%r456, %r457, %r458, %r459};
	ld.local.v4.u32 	{%r460, %r461, %r462, %r463}, [%rd1+944];
	ld.local.v4.u32 	{%r464, %r465, %r466, %r467}, [%rd1+432];
	add.s32 	%r468, %r464, %r460;
	add.s32 	%r469, %r465, %r461;
	add.s32 	%r470, %r466, %r462;
	add.s32 	%r471, %r467, %r463;
	st.local.v4.u32 	[%rd1+432], {%r468, %r469, %r470, %r471};
	ld.local.v4.u32 	{%r472, %r473, %r474, %r475}, [%rd1+960];
	ld.local.v4.u32 	{%r476, %r477, %r478, %r479}, [%rd1+448];
	add.s32 	%r480, %r476, %r472;
	add.s32 	%r481, %r477, %r473;
	add.s32 	%r482, %r478, %r474;
	add.s32 	%r483, %r479, %r475;
	st.local.v4.u32 	[%rd1+448], {%r480, %r481, %r482, %r483};
	ld.local.v4.u32 	{%r484, %r485, %r486, %r487}, [%rd1+976];
	ld.local.v4.u32 	{%r488, %r489, %r490, %r491}, [%rd1+464];
	add.s32 	%r492, %r488, %r484;
	add.s32 	%r493, %r489, %r485;
	add.s32 	%r494, %r490, %r486;
	add.s32 	%r495, %r491, %r487;
	st.local.v4.u32 	[%rd1+464], {%r492, %r493, %r494, %r495};
	ld.local.v4.u32 	{%r496, %r497, %r498, %r499}, [%rd1+992];
	ld.local.v4.u32 	{%r500, %r501, %r502, %r503}, [%rd1+480];
	add.s32 	%r504, %r500, %r496;
	add.s32 	%r505, %r501, %r497;
	add.s32 	%r506, %r502, %r498;
	add.s32 	%r507, %r503, %r499;
	st.local.v4.u32 	[%rd1+480], {%r504, %r505, %r506, %r507};
	ld.local.v4.u32 	{%r508, %r509, %r510, %r511}, [%rd1+1008];
	ld.local.v4.u32 	{%r512, %r513, %r514, %r515}, [%rd1+496];
	add.s32 	%r516, %r512, %r508;
	add.s32 	%r517, %r513, %r509;
	add.s32 	%r518, %r514, %r510;
	add.s32 	%r519, %r515, %r511;
	st.local.v4.u32 	[%rd1+496], {%r516, %r517, %r518, %r519};
	add.s32 	%r520, %r144, %r336;
	add.s32 	%r521, %r145, %r337;
	add.s32 	%r522, %r146, %r338;
	add.s32 	%r523, %r147, %r339;
	add.s32 	%r524, %r156, %r348;
	add.s32 	%r525, %r157, %r349;
	add.s32 	%r526, %r158, %r350;
	add.s32 	%r527, %r159, %r351;
	add.s32 	%r528, %r168, %r360;
	add.s32 	%r529, %r169, %r361;
	add.s32 	%r530, %r170, %r362;
	add.s32 	%r531, %r171, %r363;
	add.s32 	%r532, %r180, %r372;
	add.s32 	%r533, %r181, %r373;
	add.s32 	%r534, %r182, %r374;
	add.s32 	%r535, %r183, %r375;
	add.s32 	%r536, %r192, %r384;
	add.s32 	%r537, %r193, %r385;
	add.s32 	%r538, %r194, %r386;
	add.s32 	%r539, %r195, %r387;
	add.s32 	%r540, %r204, %r396;
	add.s32 	%r541, %r205, %r397;
	add.s32 	%r542, %r206, %r398;
	add.s32 	%r543, %r207, %r399;
	add.s32 	%r544, %r216, %r408;
	add.s32 	%r545, %r217, %r409;
	add.s32 	%r546, %r218, %r410;
	add.s32 	%r547, %r219, %r411;
	add.s32 	%r548, %r228, %r420;
	add.s32 	%r549, %r229, %r421;
	add.s32 	%r550, %r230, %r422;
	add.s32 	%r551, %r231, %r423;
	add.s32 	%r552, %r240, %r432;
	add.s32 	%r553, %r241, %r433;
	add.s32 	%r554, %r242, %r434;
	add.s32 	%r555, %r243, %r435;
	st.local.v4.u32 	[%rd1+128], {%r552, %r553, %r554, %r555};
	add.s32 	%r556, %r252, %r444;
	add.s32 	%r557, %r253, %r445;
	add.s32 	%r558, %r254, %r446;
	add.s32 	%r559, %r255, %r447;
	st.local.v4.u32 	[%rd1+144], {%r556, %r557, %r558, %r559};
	add.s32 	%r560, %r264, %r456;
	add.s32 	%r561, %r265, %r457;
	add.s32 	%r562, %r266, %r458;
	add.s32 	%r563, %r267, %r459;
	st.local.v4.u32 	[%rd1+160], {%r560, %r561, %r562, %r563};
	add.s32 	%r564, %r276, %r468;
	add.s32 	%r565, %r277, %r469;
	add.s32 	%r566, %r278, %r470;
	add.s32 	%r567, %r279, %r471;
	st.local.v4.u32 	[%rd1+176], {%r564, %r565, %r566, %r567};
	add.s32 	%r568, %r288, %r480;
	add.s32 	%r569, %r289, %r481;
	add.s32 	%r570, %r290, %r482;
	add.s32 	%r571, %r291, %r483;
	st.local.v4.u32 	[%rd1+192], {%r568, %r569, %r570, %r571};
	add.s32 	%r572, %r300, %r492;
	add.s32 	%r573, %r301, %r493;
	add.s32 	%r574, %r302, %r494;
	add.s32 	%r575, %r303, %r495;
	st.local.v4.u32 	[%rd1+208], {%r572, %r573, %r574, %r575};
	add.s32 	%r576, %r312, %r504;
	add.s32 	%r577, %r313, %r505;
	add.s32 	%r578, %r314, %r506;
	add.s32 	%r579, %r315, %r507;
	st.local.v4.u32 	[%rd1+224], {%r576, %r577, %r578, %r579};
	add.s32 	%r580, %r324, %r516;
	add.s32 	%r581, %r325, %r517;
	add.s32 	%r582, %r326, %r518;
	add.s32 	%r583, %r327, %r519;
	st.local.v4.u32 	[%rd1+240], {%r580, %r581, %r582, %r583};
	add.s32 	%r584, %r520, %r552;
	add.s32 	%r585, %r521, %r553;
	add.s32 	%r586, %r522, %r554;
	add.s32 	%r587, %r523, %r555;
	add.s32 	%r588, %r524, %r556;
	add.s32 	%r589, %r525, %r557;
	add.s32 	%r590, %r526, %r558;
	add.s32 	%r591, %r527, %r559;
	add.s32 	%r592, %r528, %r560;
	add.s32 	%r593, %r529, %r561;
	add.s32 	%r594, %r530, %r562;
	add.s32 	%r595, %r531, %r563;
	add.s32 	%r596, %r532, %r564;
	add.s32 	%r597, %r533, %r565;
	add.s32 	%r598, %r534, %r566;
	add.s32 	%r599, %r535, %r567;
	add.s32 	%r600, %r536, %r568;
	add.s32 	%r601, %r537, %r569;
	add.s32 	%r602, %r538, %r570;
	add.s32 	%r603, %r539, %r571;
	st.local.v4.u32 	[%rd1+64], {%r600, %r601, %r602, %r603};
	add.s32 	%r604, %r540, %r572;
	add.s32 	%r605, %r541, %r573;
	add.s32 	%r606, %r542, %r574;
	add.s32 	%r607, %r543, %r575;
	st.local.v4.u32 	[%rd1+80], {%r604, %r605, %r606, %r607};
	add.s32 	%r608, %r544, %r576;
	add.s32 	%r609, %r545, %r577;
	add.s32 	%r610, %r546, %r578;
	add.s32 	%r611, %r547, %r579;
	st.local.v4.u32 	[%rd1+96], {%r608, %r609, %r610, %r611};
	add.s32 	%r612, %r548, %r580;
	add.s32 	%r613, %r549, %r581;
	add.s32 	%r614, %r550, %r582;
	add.s32 	%r615, %r551, %r583;
	st.local.v4.u32 	[%rd1+112], {%r612, %r613, %r614, %r615};
	add.s32 	%r616, %r584, %r600;
	add.s32 	%r617, %r585, %r601;
	add.s32 	%r618, %r586, %r602;
	add.s32 	%r619, %r587, %r603;
	add.s32 	%r620, %r588, %r604;
	add.s32 	%r621, %r589, %r605;
	add.s32 	%r622, %r590, %r606;
	add.s32 	%r623, %r591, %r607;
	add.s32 	%r624, %r592, %r608;
	add.s32 	%r625, %r593, %r609;
	add.s32 	%r626, %r594, %r610;
	add.s32 	%r627, %r595, %r611;
	st.local.v4.u32 	[%rd1+32], {%r624, %r625, %r626, %r627};
	add.s32 	%r628, %r596, %r612;
	add.s32 	%r629, %r597, %r613;
	add.s32 	%r630, %r598, %r614;
	add.s32 	%r631, %r599, %r615;
	st.local.v4.u32 	[%rd1+48], {%r628, %r629, %r630, %r631};
	add.s32 	%r632, %r616, %r624;
	add.s32 	%r633, %r617, %r625;
	add.s32 	%r634, %r618, %r626;
	add.s32 	%r635, %r619, %r627;
	add.s32 	%r636, %r620, %r628;
	add.s32 	%r637, %r621, %r629;
	add.s32 	%r638, %r622, %r630;
	add.s32 	%r639, %r623, %r631;
	st.local.v4.u32 	[%rd1+16], {%r636, %r637, %r638, %r639};
	add.s32 	%r640, %r632, %r636;
	add.s32 	%r641, %r633, %r637;
	add.s32 	%r642, %r634, %r638;
	add.s32 	%r643, %r635, %r639;
	add.s32 	%r644, %r640, %r642;
	add.s32 	%r645, %r641, %r643;
	add.s32 	%r646, %r644, %r645;
	st.local.v4.u32 	[%rd1], {%r646, %r645, %r642, %r643};
	cvta.to.global.u64 	%rd15, %rd18;
	mul.wide.s32 	%rd16, %r649, 4;
	add.s64 	%rd17, %rd15, %rd16;
	st.global.u32 	[%rd17], %r646;
	mov.u32 	%r647, %ntid.x;
	mov.u32 	%r648, %nctaid.x;
	mad.lo.s32 	%r649, %r647, %r648, %r649;
	setp.lt.s32 	%p5, %r649, %r2;
	@%p5 bra 	$L__BB5_2;
$L__BB5_9:
	ret;

}
	// .globl	_Z13parallel_sum6PiPKii
.visible .entry _Z13parallel_sum6PiPKii(
	.param .u64 .ptr .align 1 _Z13parallel_sum6PiPKii_param_0,
	.param .u64 .ptr .align 1 _Z13parallel_sum6PiPKii_param_1,
	.param .u32 _Z13parallel_sum6PiPKii_param_2
)
{
	.reg .pred 	%p<9>;
	.reg .b32 	%r<52>;
	.reg .b64 	%rd<9>;
	// demoted variable
	.shared .align 4 .b8 _ZZ13parallel_sum6PiPKiiE9local_sum[4096];
	ld.param.u64 	%rd2, [_Z13parallel_sum6PiPKii_param_0];
	ld.param.u64 	%rd3, [_Z13parallel_sum6PiPKii_param_1];
	ld.param.u32 	%r11, [_Z13parallel_sum6PiPKii_param_2];
	mov.u32 	%r1, %tid.x;
	mov.u32 	%r2, %ctaid.x;
	shl.b32 	%r13, %r2, 10;
	or.b32  	%r49, %r13, %r1;
	setp.ge.s32 	%p1, %r49, %r11;
	mov.b32 	%r51, 0;
	@%p1 bra 	$L__BB6_3;
	mov.u32 	%r15, %nctaid.x;
	shl.b32 	%r4, %r15, 10;
	cvta.to.global.u64 	%rd1, %rd3;
	mov.b32 	%r51, 0;
$L__BB6_2:
	mul.wide.s32 	%rd4, %r49, 4;
	add.s64 	%rd5, %rd1, %rd4;
	ld.global.u32 	%r16, [%rd5];
	add.s32 	%r51, %r16, %r51;
	add.s32 	%r49, %r49, %r4;
	setp.lt.s32 	%p2, %r49, %r11;
	@%p2 bra 	$L__BB6_2;
$L__BB6_3:
	shl.b32 	%r17, %r1, 2;
	mov.u32 	%r18, _ZZ13parallel_sum6PiPKiiE9local_sum;
	add.s32 	%r10, %r18, %r17;
	st.volatile.shared.u32 	[%r10], %r51;
	bar.sync 	0;
	setp.gt.u32 	%p3, %r1, 511;
	@%p3 bra 	$L__BB6_5;
	ld.volatile.shared.u32 	%r19, [%r10+2048];
	ld.volatile.shared.u32 	%r20, [%r10];
	add.s32 	%r21, %r20, %r19;
	st.volatile.shared.u32 	[%r10], %r21;
$L__BB6_5:
	bar.sync 	0;
	setp.gt.u32 	%p4, %r1, 255;
	@%p4 bra 	$L__BB6_7;
	ld.volatile.shared.u32 	%r22, [%r10+1024];
	ld.volatile.shared.u32 	%r23, [%r10];
	add.s32 	%r24, %r23, %r22;
	st.volatile.shared.u32 	[%r10], %r24;
$L__BB6_7:
	bar.sync 	0;
	setp.gt.u32 	%p5, %r1, 127;
	@%p5 bra 	$L__BB6_9;
	ld.volatile.shared.u32 	%r25, [%r10+512];
	ld.volatile.shared.u32 	%r26, [%r10];
	add.s32 	%r27, %r26, %r25;
	st.volatile.shared.u32 	[%r10], %r27;
$L__BB6_9:
	bar.sync 	0;
	setp.gt.u32 	%p6, %r1, 63;
	@%p6 bra 	$L__BB6_11;
	ld.volatile.shared.u32 	%r28, [%r10+256];
	ld.volatile.shared.u32 	%r29, [%r10];
	add.s32 	%r30, %r29, %r28;
	st.volatile.shared.u32 	[%r10], %r30;
$L__BB6_11:
	bar.sync 	0;
	setp.gt.u32 	%p7, %r1, 31;
	@%p7 bra 	$L__BB6_14;
	ld.volatile.shared.u32 	%r31, [%r10+128];
	ld.volatile.shared.u32 	%r32, [%r10];
	add.s32 	%r33, %r32, %r31;
	st.volatile.shared.u32 	[%r10], %r33;
	ld.volatile.shared.u32 	%r34, [%r10+64];
	ld.volatile.shared.u32 	%r35, [%r10];
	add.s32 	%r36, %r35, %r34;
	st.volatile.shared.u32 	[%r10], %r36;
	ld.volatile.shared.u32 	%r37, [%r10+32];
	ld.volatile.shared.u32 	%r38, [%r10];
	add.s32 	%r39, %r38, %r37;
	st.volatile.shared.u32 	[%r10], %r39;
	ld.volatile.shared.u32 	%r40, [%r10+16];
	ld.volatile.shared.u32 	%r41, [%r10];
	add.s32 	%r42, %r41, %r40;
	st.volatile.shared.u32 	[%r10], %r42;
	ld.volatile.shared.u32 	%r43, [%r10+8];
	ld.volatile.shared.u32 	%r44, [%r10];
	add.s32 	%r45, %r44, %r43;
	st.volatile.shared.u32 	[%r10], %r45;
	setp.ne.s32 	%p8, %r1, 0;
	@%p8 bra 	$L__BB6_14;
	ld.volatile.shared.u32 	%r46, [_ZZ13parallel_sum6PiPKiiE9local_sum];
	ld.volatile.shared.u32 	%r47, [_ZZ13parallel_sum6PiPKiiE9local_sum+4];
	add.s32 	%r48, %r47, %r46;
	cvta.to.global.u64 	%rd6, %rd2;
	mul.wide.u32 	%rd7, %r2, 4;
	add.s64 	%rd8, %rd6, %rd7;
	st.global.u32 	[%rd8], %r48;
$L__BB6_14:
	ret;

}
	// .globl	_ZN3cub18CUB_300001_SM_10006detail11EmptyKernelIvEEvv
.visible .entry _ZN3cub18CUB_300001_SM_10006detail11EmptyKernelIvEEvv()
{


	ret;

}


// ===== COMPILED SASS (sm_100) =====

	.target	sm_100

	.elftype	@"ET_EXEC"


//--------------------- .note.nv.tkinfo           --------------------------
	.section	.note.nv.tkinfo,"",@"SHT_NOTE"
	.sectionflags	@"SHF_NOTE_NV_TKINFO"
	.tkinfo
        /*0018*/ 	.word	0x00000002
        /*0030*/ 	.string	""
        /*0030*/ 	.string	"ptxas"
        /*0030*/ 	.string	"Cuda compilation tools, release 13.0, V13.0.88"
        /*0030*/ 	.string	"Build cuda_13.0.r13.0/compiler.36424714_0"
        /*0030*/ 	.string	"-arch sm_100 -m 64 "



//--------------------- .note.nv.cuinfo           --------------------------
	.section	.note.nv.cuinfo,"",@"SHT_NOTE"
	.sectionflags	@"SHF_NOTE_NV_CUINFO"
        /*0018*/ 	.short	0x0002
        /*001a*/ 	.short	0x0064
        /*001c*/ 	.short	0x0082
	.zero		2


//--------------------- .nv.info                  --------------------------
	.section	.nv.info,"",@"SHT_CUDA_INFO"
	.align	4


	//----- nvinfo : EIATTR_REGCOUNT
	.align		4
        /*0000*/ 	.byte	0x04, 0x2f
        /*0002*/ 	.short	(.L_44 - .L_43)
	.align		4
.L_43:
        /*0004*/ 	.word	index@(_Z13parallel_sum1PiPKii)
        /*0008*/ 	.word	0x0000000c


	//----- nvinfo : EIATTR_FRAME_SIZE
	.align		4
.L_44:
        /*000c*/ 	.byte	0x04, 0x11
        /*000e*/ 	.short	(.L_46 - .L_45)
	.align		4
.L_45:
        /*0010*/ 	.word	index@(_Z13parallel_sum1PiPKii)
        /*0014*/ 	.word	0x00000000


	//----- nvinfo : EIATTR_REGCOUNT
	.align		4
.L_46:
        /*0018*/ 	.byte	0x04, 0x2f
        /*001a*/ 	.short	(.L_48 - .L_47)
	.align		4
.L_47:
        /*001c*/ 	.word	index@(_Z13parallel_sum2PiPKii)
        /*0020*/ 	.word	0x0000000b


	//----- nvinfo : EIATTR_FRAME_SIZE
	.align		4
.L_48:
        /*0024*/ 	.byte	0x04, 0x11
        /*0026*/ 	.short	(.L_50 - .L_49)
	.align		4
.L_49:
        /*0028*/ 	.word	index@(_Z13parallel_sum2PiPKii)
        /*002c*/ 	.word	0x00000000


	//----- nvinfo : EIATTR_REGCOUNT
	.align		4
.L_50:
        /*0030*/ 	.byte	0x04, 0x2f
        /*0032*/ 	.short	(.L_52 - .L_51)
	.align		4
.L_51:
        /*0034*/ 	.word	index@(_Z15parallel_filterPiS_PKii)
        /*0038*/ 	.word	0x00000011


	//----- nvinfo : EIATTR_FRAME_SIZE
	.align		4
.L_52:
        /*003c*/ 	.byte	0x04, 0x11
        /*003e*/ 	.short	(.L_54 - .L_53)
	.align		4
.L_53:
        /*0040*/ 	.word	index@(_Z15parallel_filterPiS_PKii)
        /*0044*/ 	.word	0x00000000


	//----- nvinfo : EIATTR_REGCOUNT
	.align		4
.L_54:
        /*0048*/ 	.byte	0x04, 0x2f
        /*004a*/ 	.short	(.L_56 - .L_55)
	.align		4
.L_55:
        /*004c*/ 	.word	index@(_Z13parallel_sum3PiPKii)
        /*0050*/ 	.word	0x0000000e


	//----- nvinfo : EIATTR_FRAME_SIZE
	.align		4
.L_56:
        /*0054*/ 	.byte	0x04, 0x11
        /*0056*/ 	.short	(.L_58 - .L_57)
	.align		4
.L_57:
        /*0058*/ 	.word	index@(_Z13parallel_sum3PiPKii)
        /*005c*/ 	.word	0x00000000


	//----- nvinfo : EIATTR_REGCOUNT
	.align		4
.L_58:
        /*0060*/ 	.byte	0x04, 0x2f
        /*0062*/ 	.short	(.L_60 - .L_59)
	.align		4
.L_59:
        /*0064*/ 	.word	index@(_Z13parallel_sum4PiPKii)
        /*0068*/ 	.word	0x0000001b


	//----- nvinfo : EIATTR_FRAME_SIZE
	.align		4
.L_60:
        /*006c*/ 	.byte	0x04, 0x11
        /*006e*/ 	.short	(.L_62 - .L_61)
	.align		4
.L_61:
        /*0070*/ 	.word	index@(_Z13parallel_sum4PiPKii)
        /*0074*/ 	.word	0x00000000


	//----- nvinfo : EIATTR_REGCOUNT
	.align		4
.L_62:
        /*0078*/ 	.byte	0x04, 0x2f
        /*007a*/ 	.short	(.L_64 - .L_63)
	.align		4
.L_63:
        /*007c*/ 	.word	index@(_Z13parallel_sum5PiPKii)
        /*0080*/ 	.word	0x0000003c


	//----- nvinfo : EIATTR_FRAME_SIZE
	.align		4
.L_64:
        /*0084*/ 	.byte	0x04, 0x11
        /*0086*/ 	.short	(.L_66 - .L_65)
	.align		4
.L_65:
        /*0088*/ 	.word	index@(_Z13parallel_sum5PiPKii)
        /*008c*/ 	.word	0x00001000


	//----- nvinfo : EIATTR_REGCOUNT
	.align		4
.L_66:
        /*0090*/ 	.byte	0x04, 0x2f
        /*0092*/ 	.short	(.L_68 - .L_67)
	.align		4
.L_67:
        /*0094*/ 	.word	index@(_Z13parallel_sum6PiPKii)
        /*0098*/ 	.word	0x0000000d


	//----- nvinfo : EIATTR_FRAME_SIZE
	.align		4
.L_68:
        /*009c*/ 	.byte	0x04, 0x11
        /*009e*/ 	.short	(.L_70 - .L_69)
	.align		4
.L_69:
        /*00a0*/ 	.word	index@(_Z13parallel_sum6PiPKii)
        /*00a4*/ 	.word	0x00000000


	//----- nvinfo : EIATTR_REGCOUNT
	.align		4
.L_70:
        /*00a8*/ 	.byte	0x04, 0x2f
        /*00aa*/ 	.short	(.L_72 - .L_71)
	.align		4
.L_71:
        /*00ac*/ 	.word	index@(_ZN3cub18CUB_300001_SM_10006detail11EmptyKernelIvEEvv)
        /*00b0*/ 	.word	0x00000004


	//----- nvinfo : EIATTR_FRAME_SIZE
	.align		4
.L_72:
        /*00b4*/ 	.byte	0x04, 0x11
        /*00b6*/ 	.short	(.L_74 - .L_73)
	.align		4
.L_73:
        /*00b8*/ 	.word	index@(_ZN3cub18CUB_300001_SM_10006detail11EmptyKernelIvEEvv)
        /*00bc*/ 	.word	0x00000000


	//----- nvinfo : EIATTR_MIN_STACK_SIZE
	.align		4
.L_74:
        /*00c0*/ 	.byte	0x04, 0x12
        /*00c2*/ 	.short	(.L_76 - .L_75)
	.align		4
.L_75:
        /*00c4*/ 	.word	index@(_ZN3cub18CUB_300001_SM_10006detail11EmptyKernelIvEEvv)
        /*00c8*/ 	.word	0x00000000


	//----- nvinfo : EIATTR_MIN_STACK_SIZE
	.align		4
.L_76:
        /*00cc*/ 	.byte	0x04, 0x12
        /*00ce*/ 	.short	(.L_78 - .L_77)
	.align		4
.L_77:
        /*00d0*/ 	.word	index@(_Z13parallel_sum6PiPKii)
        /*00d4*/ 	.word	0x00000000


	//----- nvinfo : EIATTR_MIN_STACK_SIZE
	.align		4
.L_78:
        /*00d8*/ 	.byte	0x04, 0x12
        /*00da*/ 	.short	(.L_80 - .L_79)
	.align		4
.L_79:
        /*00dc*/ 	.word	index@(_Z13parallel_sum5PiPKii)
        /*00e0*/ 	.word	0x00001000


	//----- nvinfo : EIATTR_MIN_STACK_SIZE
	.align		4
.L_80:
        /*00e4*/ 	.byte	0x04, 0x12
        /*00e6*/ 	.short	(.L_82 - .L_81)
	.align		4
.L_81:
        /*00e8*/ 	.word	index@(_Z13parallel_sum4PiPKii)
        /*00ec*/ 	.word	0x00000000


	//----- nvinfo : EIATTR_MIN_STACK_SIZE
	.align		4
.L_82:
        /*00f0*/ 	.byte	0x04, 0x12
        /*00f2*/ 	.short	(.L_84 - .L_83)
	.align		4
.L_83:
        /*00f4*/ 	.word	index@(_Z13parallel_sum3PiPKii)
        /*00f8*/ 	.word	0x00000000


	//----- nvinfo : EIATTR_MIN_STACK_SIZE
	.align		4
.L_84:
        /*00fc*/ 	.byte	0x04, 0x12
        /*00fe*/ 	.short	(.L_86 - .L_85)
	.align		4
.L_85:
        /*0100*/ 	.word	index@(_Z15parallel_filterPiS_PKii)
        /*0104*/ 	.word	0x00000000


	//----- nvinfo : EIATTR_MIN_STACK_SIZE
	.align		4
.L_86:
        /*0108*/ 	.byte	0x04, 0x12
        /*010a*/ 	.short	(.L_88 - .L_87)
	.align		4
.L_87:
        /*010c*/ 	.word	index@(_Z13parallel_sum2PiPKii)
        /*0110*/ 	.word	0x00000000


	//----- nvinfo : EIATTR_MIN_STACK_SIZE
	.align		4
.L_88:
        /*0114*/ 	.byte	0x04, 0x12
        /*0116*/ 	.short	(.L_90 - .L_89)
	.align		4
.L_89:
        /*0118*/ 	.word	index@(_Z13parallel_sum1PiPKii)
        /*011c*/ 	.word	0x00000000
.L_90:


//--------------------- .nv.compat                --------------------------
	.section	.nv.compat,"",@"SHT_CUDA_COMPAT_INFO"
	.align	4
        /*0000*/ 	.byte	0x02, 0x09, 0x00, 0x00, 0x02, 0x02, 0x01, 0x00, 0x02, 0x05, 0x05, 0x00, 0x03, 0x07, 0x01, 0x01
        /*0010*/ 	.byte	0x02, 0x03, 0x00, 0x00, 0x02, 0x06, 0x01, 0x00, 0x04, 0x0b, 0x08, 0x00, 0x09, 0x00, 0x00, 0x00
        /*0020*/ 	.byte	0x00, 0x00, 0x00, 0x00


//--------------------- .nv.info._ZN3cub18CUB_300001_SM_10006detail11EmptyKernelIvEEvv --------------------------
	.section	.nv.info._ZN3cub18CUB_300001_SM_10006detail11EmptyKernelIvEEvv,"",@"SHT_CUDA_INFO"
	.sectionflags	@""
	.align	4


	//----- nvinfo : EIATTR_CUDA_API_VERSION
	.align		4
        /*0000*/ 	.byte	0x04, 0x37
        /*0002*/ 	.short	(.L_92 - .L_91)
.L_91:
        /*0004*/ 	.word	0x00000082


	//----- nvinfo : EIATTR_SPARSE_MMA_MASK
	.align		4
.L_92:
        /*0008*/ 	.byte	0x03, 0x50
        /*000a*/ 	.short	0x0000


	//----- nvinfo : EIATTR_MAXREG_COUNT
	.align		4
        /*000c*/ 	.byte	0x03, 0x1b
        /*000e*/ 	.short	0x00ff


	//----- nvinfo : EIATTR_MERCURY_ISA_VERSION
	.align		4
        /*0010*/ 	.byte	0x03, 0x5f
        /*0012*/ 	.short	0x0101


	//----- nvinfo : EIATTR_VRC_CTA_INIT_COUNT
	.align		4
        /*0014*/ 	.byte	0x02, 0x4a
	.zero		1
	.zero		1


	//----- nvinfo : EIATTR_EXIT_INSTR_OFFSETS
	.align		4
        /*0018*/ 	.byte	0x04, 0x1c
        /*001a*/ 	.short	(.L_94 - .L_93)


	//   ....[0]....
.L_93:
        /*001c*/ 	.word	0x00000010


	//----- nvinfo : EIATTR_SW_WAR
	.align		4
.L_94:
        /*0020*/ 	.byte	0x04, 0x36
        /*0022*/ 	.short	(.L_96 - .L_95)
.L_95:
        /*0024*/ 	.word	0x00000008
.L_96:


//--------------------- .nv.info._Z13parallel_sum6PiPKii --------------------------
	.section	.nv.info._Z13parallel_sum6PiPKii,"",@"SHT_CUDA_INFO"
	.sectionflags	@""
	.align	4


	//----- nvinfo : EIATTR_CUDA_API_VERSION
	.align		4
        /*0000*/ 	.byte	0x04, 0x37
        /*0002*/ 	.short	(.L_98 - .L_97)
.L_97:
        /*0004*/ 	.word	0x00000082


	//----- nvinfo : EIATTR_KPARAM_INFO
	.align		4
.L_98:
        /*0008*/ 	.byte	0x04, 0x17
        /*000a*/ 	.short	(.L_100 - .L_99)
.L_99:
        /*000c*/ 	.word	0x00000000
        /*0010*/ 	.short	0x0002
        /*0012*/ 	.short	0x0010
        /*0014*/ 	.byte	0x00, 0xf0, 0x11, 0x00


	//----- nvinfo : EIATTR_KPARAM_INFO
	.align		4
.L_100:
        /*0018*/ 	.byte	0x04, 0x17
        /*001a*/ 	.short	(.L_102 - .L_101)
.L_101:
        /*001c*/ 	.word	0x00000000
        /*0020*/ 	.short	0x0001
        /*0022*/ 	.short	0x0008
        /*0024*/ 	.byte	0x00, 0xf5, 0x21, 0x00


	//----- nvinfo : EIATTR_KPARAM_INFO
	.align		4
.L_102:
        /*0028*/ 	.byte	0x04, 0x17
        /*002a*/ 	.short	(.L_104 - .L_103)
.L_103:
        /*002c*/ 	.word	0x00000000
        /*0030*/ 	.short	0x0000
        /*0032*/ 	.short	0x0000
        /*0034*/ 	.byte	0x00, 0xf5, 0x21, 0x00


	//----- nvinfo : EIATTR_SPARSE_MMA_MASK
	.align		4
.L_104:
        /*0038*/ 	.byte	0x03, 0x50
        /*003a*/ 	.short	0x0000


	//----- nvinfo : EIATTR_MAXREG_COUNT
	.align		4
        /*003c*/ 	.byte	0x03, 0x1b
        /*003e*/ 	.short	0x00ff


	//----- nvinfo : EIATTR_NUM_BARRIERS
	.align		4
        /*0040*/ 	.byte	0x02, 0x4c
        /*0042*/ 	.byte	0x01
	.zero		1


	//----- nvinfo : EIATTR_MERCURY_ISA_VERSION
	.align		4
        /*0044*/ 	.byte	0x03, 0x5f
        /*0046*/ 	.short	0x0101


	//----- nvinfo : EIATTR_VRC_CTA_INIT_COUNT
	.align		4
        /*0048*/ 	.byte	0x02, 0x4a
	.zero		1
	.zero		1


	//----- nvinfo : EIATTR_EXIT_INSTR_OFFSETS
	.align		4
        /*004c*/ 	.byte	0x04, 0x1c
        /*004e*/ 	.short	(.L_106 - .L_105)


	//   ....[0]....
.L_105:
        /*0050*/ 	.word	0x00000340


	//   ....[1]....
        /*0054*/ 	.word	0x000004a0


	//   ....[2]....
        /*0058*/ 	.word	0x00000510


	//----- nvinfo : EIATTR_CRS_STACK_SIZE
	.align		4
.L_106:
        /*005c*/ 	.byte	0x04, 0x1e
        /*005e*/ 	.short	(.L_108 - .L_107)
.L_107:
        /*0060*/ 	.word	0x00000000


	//----- nvinfo : EIATTR_CBANK_PARAM_SIZE
	.align		4
.L_108:
        /*0064*/ 	.byte	0x03, 0x19
        /*0066*/ 	.short	0x0014


	//----- nvinfo : EIATTR_PARAM_CBANK
	.align		4
        /*0068*/ 	.byte	0x04, 0x0a
        /*006a*/ 	.short	(.L_110 - .L_109)
	.align		4
.L_109:
        /*006c*/ 	.word	index@(.nv.constant0._Z13parallel_sum6PiPKii)
        /*0070*/ 	.short	0x0380
        /*0072*/ 	.short	0x0014


	//----- nvinfo : EIATTR_SW_WAR
	.align		4
.L_110:
        /*0074*/ 	.byte	0x04, 0x36
        /*0076*/ 	.short	(.L_112 - .L_111)
.L_111:
        /*0078*/ 	.word	0x00000008
.L_112:


//--------------------- .nv.info._Z13parallel_sum5PiPKii --------------------------
	.section	.nv.info._Z13parallel_sum5PiPKii,"",@"SHT_CUDA_INFO"
	.sectionflags	@""
	.align	4


	//----- nvinfo : EIATTR_CUDA_API_VERSION
	.align		4
        /*0000*/ 	.byte	0x04, 0x37
        /*0002*/ 	.short	(.L_114 - .L_113)
.L_113:
        /*0004*/ 	.word	0x00000082


	//----- nvinfo : EIATTR_KPARAM_INFO
	.align		4
.L_114:
        /*0008*/ 	.byte	0x04, 0x17
        /*000a*/ 	.short	(.L_116 - .L_115)
.L_115:
        /*000c*/ 	.word	0x00000000
        /*0010*/ 	.short	0x0002
        /*0012*/ 	.short	0x0010
        /*0014*/ 	.byte	0x00, 0xf0, 0x11, 0x00


	//----- nvinfo : EIATTR_KPARAM_INFO
	.align		4
.L_116:
        /*0018*/ 	.byte	0x04, 0x17
        /*001a*/ 	.short	(.L_118 - .L_117)
.L_117:
        /*001c*/ 	.word	0x00000000
        /*0020*/ 	.short	0x0001
        /*0022*/ 	.short	0x0008
        /*0024*/ 	.byte	0x00, 0xf5, 0x21, 0x00


	//----- nvinfo : EIATTR_KPARAM_INFO
	.align		4
.L_118:
        /*0028*/ 	.byte	0x04, 0x17
        /*002a*/ 	.short	(.L_120 - .L_119)
.L_119:
        /*002c*/ 	.word	0x00000000
        /*0030*/ 	.short	0x0000
        /*0032*/ 	.short	0x0000
        /*0034*/ 	.byte	0x00, 0xf5, 0x21, 0x00


	//----- nvinfo : EIATTR_SPARSE_MMA_MASK
	.align		4
.L_120:
        /*0038*/ 	.byte	0x03, 0x50
        /*003a*/ 	.short	0x0000


	//----- nvinfo : EIATTR_MAXREG_COUNT
	.align		4
        /*003c*/ 	.byte	0x03, 0x1b
        /*003e*/ 	.short	0x00ff


	//----- nvinfo : EIATTR_MERCURY_ISA_VERSION
	.align		4
        /*0040*/ 	.byte	0x03, 0x5f
        /*0042*/ 	.short	0x0101


	//----- nvinfo : EIATTR_VRC_CTA_INIT_COUNT
	.align		4
        /*0044*/ 	.byte	0x02, 0x4a
	.zero		1
	.zero		1


	//----- nvinfo : EIATTR_EXIT_INSTR_OFFSETS
	.align		4
        /*0048*/ 	.byte	0x04, 0x1c
        /*004a*/ 	.short	(.L_122 - .L_121)


	//   ....[0]....
.L_121:
        /*004c*/ 	.word	0x000000b0


	//   ....[1]....
        /*0050*/ 	.word	0x00003f90


	//----- nvinfo : EIATTR_CRS_STACK_SIZE
	.align		4
.L_122:
        /*0054*/ 	.byte	0x04, 0x1e
        /*0056*/ 	.short	(.L_124 - .L_123)
.L_123:
        /*0058*/ 	.word	0x00000000


	//----- nvinfo : EIATTR_CBANK_PARAM_SIZE
	.align		4
.L_124:
        /*005c*/ 	.byte	0x03, 0x19
        /*005e*/ 	.short	0x0014


	//----- nvinfo : EIATTR_PARAM_CBANK
	.align		4
        /*0060*/ 	.byte	0x04, 0x0a
        /*0062*/ 	.short	(.L_126 - .L_125)
	.align		4
.L_125:
        /*0064*/ 	.word	index@(.nv.constant0._Z13parallel_sum5PiPKii)
        /*0068*/ 	.short	0x0380
        /*006a*/ 	.short	0x0014


	//----- nvinfo : EIATTR_SW_WAR
	.align		4
.L_126:
        /*006c*/ 	.byte	0x04, 0x36
        /*006e*/ 	.short	(.L_128 - .L_127)
.L_127:
        /*0070*/ 	.word	0x00000008
.L_128:


//--------------------- .nv.info._Z13parallel_sum4PiPKii --------------------------
	.section	.nv.info._Z13parallel_sum4PiPKii,"",@"SHT_CUDA_INFO"
	.sectionflags	@""
	.align	4


	//----- nvinfo : EIATTR_CUDA_API_VERSION
	.align		4
        /*0000*/ 	.byte	0x04, 0x37
        /*0002*/ 	.short	(.L_130 - .L_129)
.L_129:
        /*0004*/ 	.word	0x00000082


	//----- nvinfo : EIATTR_KPARAM_INFO
	.align		4
.L_130:
        /*0008*/ 	.byte	0x04, 0x17
        /*000a*/ 	.short	(.L_132 - .L_131)
.L_131:
        /*000c*/ 	.word	0x00000000
        /*0010*/ 	.short	0x0002
        /*0012*/ 	.short	0x0010
        /*0014*/ 	.byte	0x00, 0xf0, 0x11, 0x00


	//----- nvinfo : EIATTR_KPARAM_INFO
	.align		4
.L_132:
        /*0018*/ 	.byte	0x04, 0x17
        /*001a*/ 	.short	(.L_134 - .L_133)
.L_133:
        /*001c*/ 	.word	0x00000000
        /*0020*/ 	.short	0x0001
        /*0022*/ 	.short	0x0008
        /*0024*/ 	.byte	0x00, 0xf5, 0x21, 0x00


	//----- nvinfo : EIATTR_KPARAM_INFO
	.align		4
.L_134:
        /*0028*/ 	.byte	0x04, 0x17
        /*002a*/ 	.short	(.L_136 - .L_135)
.L_135:
        /*002c*/ 	.word	0x00000000
        /*0030*/ 	.short	0x0000
        /*0032*/ 	.short	0x0000
        /*0034*/ 	.byte	0x00, 0xf5, 0x21, 0x00


	//----- nvinfo : EIATTR_SPARSE_MMA_MASK
	.align		4
.L_136:
        /*0038*/ 	.byte	0x03, 0x50
        /*003a*/ 	.short	0x0000


	//----- nvinfo : EIATTR_MAXREG_COUNT
	.align		4
        /*003c*/ 	.byte	0x03, 0x1b
        /*003e*/ 	.short	0x00ff


	//----- nvinfo : EIATTR_MERCURY_ISA_VERSION
	.align		4
        /*0040*/ 	.byte	0x03, 0x5f
        /*0042*/ 	.short	0x0101


	//----- nvinfo : EIATTR_VRC_CTA_INIT_COUNT
	.align		4
        /*0044*/ 	.byte	0x02, 0x4a
	.zero		1
	.zero		1


	//----- nvinfo : EIATTR_EXIT_INSTR_OFFSETS
	.align		4
        /*0048*/ 	.byte	0x04, 0x1c
        /*004a*/ 	.short	(.L_138 - .L_137)


	//   ....[0]....
.L_137:
        /*004c*/ 	.word	0x000000a0


	//   ....[1]....
        /*0050*/ 	.word	0x00000400


	//----- nvinfo : EIATTR_CRS_STACK_SIZE
	.align		4
.L_138:
        /*0054*/ 	.byte	0x04, 0x1e
        /*0056*/ 	.short	(.L_140 - .L_139)
.L_139:
        /*0058*/ 	.word	0x00000000


	//----- nvinfo : EIATTR_CBANK_PARAM_SIZE
	.align		4
.L_140:
        /*005c*/ 	.byte	0x03, 0x19
        /*005e*/ 	.short	0x0014


	//----- nvinfo : EIATTR_PARAM_CBANK
	.align		4
        /*0060*/ 	.byte	0x04, 0x0a
        /*0062*/ 	.short	(.L_142 - .L_141)
	.align		4
.L_141:
        /*0064*/ 	.word	index@(.nv.constant0._Z13parallel_sum4PiPKii)
        /*0068*/ 	.short	0x0380
        /*006a*/ 	.short	0x0014


	//----- nvinfo : EIATTR_SW_WAR
	.align		4
.L_142:
        /*006c*/ 	.byte	0x04, 0x36
        /*006e*/ 	.short	(.L_144 - .L_143)
.L_143:
        /*0070*/ 	.word	0x00000008
.L_144:


//--------------------- .nv.info._Z13parallel_sum3PiPKii --------------------------
	.section	.nv.info._Z13parallel_sum3PiPKii,"",@"SHT_CUDA_INFO"
	.sectionflags	@""
	.align	4


	//----- nvinfo : EIATTR_CUDA_API_VERSION
	.align		4
        /*0000*/ 	.byte	0x04, 0x37
        /*0002*/ 	.short	(.L_146 - .L_145)
.L_145:
        /*0004*/ 	.word	0x00000082


	//----- nvinfo : EIATTR_KPARAM_INFO
	.align		4
.L_146:
        /*0008*/ 	.byte	0x04, 0x17
        /*000a*/ 	.short	(.L_148 - .L_147)
.L_147:
        /*000c*/ 	.word	0x00000000
        /*0010*/ 	.short	0x0002
        /*0012*/ 	.short	0x0010
        /*0014*/ 	.byte	0x00, 0xf0, 0x11, 0x00


	//----- nvinfo : EIATTR_KPARAM_INFO
	.align		4
.L_148:
        /*0018*/ 	.byte	0x04, 0x17
        /*001a*/ 	.short	(.L_150 - .L_149)
.L_149:
        /*001c*/ 	.word	0x00000000
        /*0020*/ 	.short	0x0001
        /*0022*/ 	.short	0x0008
        /*0024*/ 	.byte	0x00, 0xf5, 0x21, 0x00


	//----- nvinfo : EIATTR_KPARAM_INFO
	.align		4
.L_150:
        /*0028*/ 	.byte	0x04, 0x17
        /*002a*/ 	.short	(.L_152 - .L_151)
.L_151:
        /*002c*/ 	.word	0x00000000
        /*0030*/ 	.short	0x0000
        /*0032*/ 	.short	0x0000
        /*0034*/ 	.byte	0x00, 0xf5, 0x21, 0x00


	//----- nvinfo : EIATTR_SPARSE_MMA_MASK
	.align		4
.L_152:
        /*0038*/ 	.byte	0x03, 0x50
        /*003a*/ 	.short	0x0000


	//----- nvinfo : EIATTR_MAXREG_COUNT
	.align		4
        /*003c*/ 	.byte	0x03, 0x1b
        /*003e*/ 	.short	0x00ff


	//----- nvinfo : EIATTR_MERCURY_ISA_VERSION
	.align		4
        /*0040*/ 	.byte	0x03, 0x5f
        /*0042*/ 	.short	0x0101


	//----- nvinfo : EIATTR_VRC_CTA_INIT_COUNT
	.align		4
        /*0044*/ 	.byte	0x02, 0x4a
	.zero		1
	.zero		1


	//----- nvinfo : EIATTR_EXIT_INSTR_OFFSETS
	.align		4
        /*0048*/ 	.byte	0x04, 0x1c
        /*004a*/ 	.short	(.L_154 - .L_153)


	//   ....[0]....
.L_153:
        /*004c*/ 	.word	0x000001e0


	//----- nvinfo : EIATTR_CRS_STACK_SIZE
	.align		4
.L_154:
        /*0050*/ 	.byte	0x04, 0x1e
        /*0052*/ 	.short	(.L_156 - .L_155)
.L_155:
        /*0054*/ 	.word	0x00000000


	//----- nvinfo : EIATTR_CBANK_PARAM_SIZE
	.align		4
.L_156:
        /*0058*/ 	.byte	0x03, 0x19
        /*005a*/ 	.short	0x0014


	//----- nvinfo : EIATTR_PARAM_CBANK
	.align		4
        /*005c*/ 	.byte	0x04, 0x0a
        /*005e*/ 	.short	(.L_158 - .L_157)
	.align		4
.L_157:
        /*0060*/ 	.word	index@(.nv.constant0._Z13parallel_sum3PiPKii)
        /*0064*/ 	.short	0x0380
        /*0066*/ 	.short	0x0014


	//----- nvinfo : EIATTR_SW_WAR
	.align		4
.L_158:
        /*0068*/ 	.byte	0x04, 0x36
        /*006a*/ 	.short	(.L_160 - .L_159)
.L_159:
        /*006c*/ 	.word	0x00000008
.L_160:


//--------------------- .nv.info._Z15parallel_filterPiS_PKii --------------------------
	.section	.nv.info._Z15parallel_filterPiS_PKii,"",@"SHT_CUDA_INFO"
	.sectionflags	@""
	.align	4


	//----- nvinfo : EIATTR_CUDA_API_VERSION
	.align		4
        /*0000*/ 	.byte	0x04, 0x37
        /*0002*/ 	.short	(.L_162 - .L_161)
.L_161:
        /*0004*/ 	.word	0x00000082


	//----- nvinfo : EIATTR_KPARAM_INFO
	.align		4
.L_162:
        /*0008*/ 	.byte	0x04, 0x17
        /*000a*/ 	.short	(.L_164 - .L_163)
.L_163:
        /*000c*/ 	.word	0x00000000
        /*0010*/ 	.short	0x0003
        /*0012*/ 	.short	0x0018
        /*0014*/ 	.byte	0x00, 0xf0, 0x11, 0x00


	//----- nvinfo : EIATTR_KPARAM_INFO
	.align		4
.L_164:
        /*0018*/ 	.byte	0x04, 0x17
        /*001a*/ 	.short	(.L_166 - .L_165)
.L_165:
        /*001c*/ 	.word	0x00000000
        /*0020*/ 	.short	0x0002
        /*0022*/ 	.short	0x0010
        /*0024*/ 	.byte	0x00, 0xf5, 0x21, 0x00


	//----- nvinfo : EIATTR_KPARAM_INFO
	.align		4
.L_166:
        /*0028*/ 	.byte	0x04, 0x17
        /*002a*/ 	.short	(.L_168 - .L_167)
.L_167:
        /*002c*/ 	.word	0x00000000
        /*0030*/ 	.short	0x0001
        /*0032*/ 	.short	0x0008
        /*0034*/ 	.byte	0x00, 0xf5, 0x21, 0x00


	//----- nvinfo : EIATTR_KPARAM_INFO
	.align		4
.L_168:
        /*0038*/ 	.byte	0x04, 0x17
        /*003a*/ 	.short	(.L_170 - .L_169)
.L_169:
        /*003c*/ 	.word	0x00000000
        /*0040*/ 	.short	0x0000
        /*0042*/ 	.short	0x0000
        /*0044*/ 	.byte	0x00, 0xf5, 0x21, 0x00


	//----- nvinfo : EIATTR_SPARSE_MMA_MASK
	.align		4
.L_170:
        /*0048*/ 	.byte	0x03, 0x50
        /*004a*/ 	.short	0x0000


	//----- nvinfo : EIATTR_MAXREG_COUNT
	.align		4
        /*004c*/ 	.byte	0x03, 0x1b
        /*004e*/ 	.short	0x00ff


	//----- nvinfo : EIATTR_MERCURY_ISA_VERSION
	.align		4
        /*0050*/ 	.byte	0x03, 0x5f
        /*0052*/ 	.short	0x0101


	//----- nvinfo : EIATTR_INT_WARP_WIDE_INSTR_OFFSETS
	.align		4
        /*0054*/ 	.byte	0x04, 0x31
        /*0056*/ 	.short	(.L_172 - .L_171)


	//   ....[0]....
.L_171:
        /*0058*/ 	.word	0x00000160


	//   ....[1]....
        /*005c*/ 	.word	0x00000200


	//----- nvinfo : EIATTR_VRC_CTA_INIT_COUNT
	.align		4
.L_172:
        /*0060*/ 	.byte	0x02, 0x4a
	.zero		1
	.zero		1


	//----- nvinfo : EIATTR_EXIT_INSTR_OFFSETS
	.align		4
        /*0064*/ 	.byte	0x04, 0x1c
        /*0066*/ 	.short	(.L_174 - .L_173)


	//   ....[0]....
.L_173:
        /*0068*/ 	.word	0x00000070


	//   ....[1]....
        /*006c*/ 	.word	0x00000260


	//----- nvinfo : EIATTR_CRS_STACK_SIZE
	.align		4
.L_174:
        /*0070*/ 	.byte	0x04, 0x1e
        /*0072*/ 	.short	(.L_176 - .L_175)
.L_175:
        /*0074*/ 	.word	0x00000000


	//----- nvinfo : EIATTR_CBANK_PARAM_SIZE
	.align		4
.L_176:
        /*0078*/ 	.byte	0x03, 0x19
        /*007a*/ 	.short	0x001c


	//----- nvinfo : EIATTR_PARAM_CBANK
	.align		4
        /*007c*/ 	.byte	0x04, 0x0a
        /*007e*/ 	.short	(.L_178 - .L_177)
	.align		4
.L_177:
        /*0080*/ 	.word	index@(.nv.constant0._Z15parallel_filterPiS_PKii)
        /*0084*/ 	.short	0x0380
        /*0086*/ 	.short	0x001c


	//----- nvinfo : EIATTR_SW_WAR
	.align		4
.L_178:
        /*0088*/ 	.byte	0x04, 0x36
        /*008a*/ 	.short	(.L_180 - .L_179)
.L_179:
        /*008c*/ 	.word	0x00000008
.L_180:


//--------------------- .nv.info._Z13parallel_sum2PiPKii --------------------------
	.section	.nv.info._Z13parallel_sum2PiPKii,"",@"SHT_CUDA_INFO"
	.sectionflags	@""
	.align	4


	//----- nvinfo : EIATTR_CUDA_API_VERSION
	.align		4
        /*0000*/ 	.byte	0x04, 0x37
        /*0002*/ 	.short	(.L_182 - .L_181)
.L_181:
        /*0004*/ 	.word	0x00000082


	//----- nvinfo : EIATTR_KPARAM_INFO
	.align		4
.L_182:
        /*0008*/ 	.byte	0x04, 0x17
        /*000a*/ 	.short	(.L_184 - .L_183)
.L_183:
        /*000c*/ 	.word	0x00000000
        /*0010*/ 	.short	0x0002
        /*0012*/ 	.short	0x0010
        /*0014*/ 	.byte	0x00, 0xf0, 0x11, 0x00


	//----- nvinfo : EIATTR_KPARAM_INFO
	.align		4
.L_184:
        /*0018*/ 	.byte	0x04, 0x17
        /*001a*/ 	.short	(.L_186 - .L_185)
.L_185:
        /*001c*/ 	.word	0x00000000
        /*0020*/ 	.short	0x0001
        /*0022*/ 	.short	0x0008
        /*0024*/ 	.byte	0x00, 0xf5, 0x21, 0x00


	//----- nvinfo : EIATTR_KPARAM_INFO
	.align		4
.L_186:
        /*0028*/ 	.byte	0x04, 0x17
        /*002a*/ 	.short	(.L_188 - .L_187)
.L_187:
        /*002c*/ 	.word	0x00000000
        /*0030*/ 	.short	0x0000
        /*0032*/ 	.short	0x0000
        /*0034*/ 	.byte	0x00, 0xf5, 0x21, 0x00


	//----- nvinfo : EIATTR_SPARSE_MMA_MASK
	.align		4
.L_188:
        /*0038*/ 	.byte	0x03, 0x50
        /*003a*/ 	.short	0x0000


	//----- nvinfo : EIATTR_MAXREG_COUNT
	.align		4
        /*003c*/ 	.byte	0x03, 0x1b
        /*003e*/ 	.short	0x00ff


	//----- nvinfo : EIATTR_MERCURY_ISA_VERSION
	.align		4
        /*0040*/ 	.byte	0x03, 0x5f
        /*0042*/ 	.short	0x0101


	//----- nvinfo : EIATTR_INT_WARP_WIDE_INSTR_OFFSETS
	.align		4
        /*0044*/ 	.byte	0x04, 0x31
        /*0046*/ 	.short	(.L_190 - .L_189)


	//   ....[0]....
.L_189:
        /*0048*/ 	.word	0x00000170


	//   ....[1]....
        /*004c*/ 	.word	0x00000190


	//----- nvinfo : EIATTR_VRC_CTA_INIT_COUNT
	.align		4
.L_190:
        /*0050*/ 	.byte	0x02, 0x4a
	.zero		1
	.zero		1


	//----- nvinfo : EIATTR_EXIT_INSTR_OFFSETS
	.align		4
        /*0054*/ 	.byte	0x04, 0x1c
        /*0056*/ 	.short	(.L_192 - .L_191)


	//   ....[0]....
.L_191:
        /*0058*/ 	.word	0x000001e0


	//----- nvinfo : EIATTR_CRS_STACK_SIZE
	.align		4
.L_192:
        /*005c*/ 	.byte	0x04, 0x1e
        /*005e*/ 	.short	(.L_194 - .L_193)
.L_193:
        /*0060*/ 	.word	0x00000000


	//----- nvinfo : EIATTR_CBANK_PARAM_SIZE
	.align		4
.L_194:
        /*0064*/ 	.byte	0x03, 0x19
        /*0066*/ 	.short	0x0014


	//----- nvinfo : EIATTR_PARAM_CBANK
	.align		4
        /*0068*/ 	.byte	0x04, 0x0a
        /*006a*/ 	.short	(.L_196 - .L_195)
	.align		4
.L_195:
        /*006c*/ 	.word	index@(.nv.constant0._Z13parallel_sum2PiPKii)
        /*0070*/ 	.short	0x0380
        /*0072*/ 	.short	0x0014


	//----- nvinfo : EIATTR_SW_WAR
	.align		4
.L_196:
        /*0074*/ 	.byte	0x04, 0x36
        /*0076*/ 	.short	(.L_198 - .L_197)
.L_197:
        /*0078*/ 	.word	0x00000008
.L_198:


//--------------------- .nv.info._Z13parallel_sum1PiPKii --------------------------
	.section	.nv.info._Z13parallel_sum1PiPKii,"",@"SHT_CUDA_INFO"
	.sectionflags	@""
	.align	4


	//----- nvinfo : EIATTR_CUDA_API_VERSION
	.align		4
        /*0000*/ 	.byte	0x04, 0x37
        /*0002*/ 	.short	(.L_200 - .L_199)
.L_199:
        /*0004*/ 	.word	0x00000082


	//----- nvinfo : EIATTR_KPARAM_INFO
	.align		4
.L_200:
        /*0008*/ 	.byte	0x04, 0x17
        /*000a*/ 	.short	(.L_202 - .L_201)
.L_201:
        /*000c*/ 	.word	0x00000000
        /*0010*/ 	.short	0x0002
        /*0012*/ 	.short	0x0010
        /*0014*/ 	.byte	0x00, 0xf0, 0x11, 0x00


	//----- nvinfo : EIATTR_KPARAM_INFO
	.align		4
.L_202:
        /*0018*/ 	.byte	0x04, 0x17
        /*001a*/ 	.short	(.L_204 - .L_203)
.L_203:
        /*001c*/ 	.word	0x00000000
        /*0020*/ 	.short	0x0001
        /*0022*/ 	.short	0x0008
        /*0024*/ 	.byte	0x00, 0xf5, 0x21, 0x00


	//----- nvinfo : EIATTR_KPARAM_INFO
	.align		4
.L_204:
        /*0028*/ 	.byte	0x04, 0x17
        /*002a*/ 	.short	(.L_206 - .L_205)
.L_205:
        /*002c*/ 	.word	0x00000000
        /*0030*/ 	.short	0x0000
        /*0032*/ 	.short	0x0000
        /*0034*/ 	.byte	0x00, 0xf5, 0x21, 0x00


	//----- nvinfo : EIATTR_SPARSE_MMA_MASK
	.align		4
.L_206:
        /*0038*/ 	.byte	0x03, 0x50
        /*003a*/ 	.short	0x0000


	//----- nvinfo : EIATTR_MAXREG_COUNT
	.align		4
        /*003c*/ 	.byte	0x03, 0x1b
        /*003e*/ 	.short	0x00ff


	//----- nvinfo : EIATTR_MERCURY_ISA_VERSION
	.align		4
        /*0040*/ 	.byte	0x03, 0x5f
        /*0042*/ 	.short	0x0101


	//----- nvinfo : EIATTR_VRC_CTA_INIT_COUNT
	.align		4
        /*0044*/ 	.byte	0x02, 0x4a
	.zero		1
	.zero		1


	//----- nvinfo : EIATTR_EXIT_INSTR_OFFSETS
	.align		4
        /*0048*/ 	.byte	0x04, 0x1c
        /*004a*/ 	.short	(.L_208 - .L_207)


	//   ....[0]....
.L_207:
        /*004c*/ 	.word	0x00000070


	//   ....[1]....
        /*0050*/ 	.word	0x00000150


	//----- nvinfo : EIATTR_CRS_STACK_SIZE
	.align		4
.L_208:
        /*0054*/ 	.byte	0x04, 0x1e
        /*0056*/ 	.short	(.L_210 - .L_209)
.L_209:
        /*0058*/ 	.word	0x00000000


	//----- nvinfo : EIATTR_CBANK_PARAM_SIZE
	.align		4
.L_210:
        /*005c*/ 	.byte	0x03, 0x19
        /*005e*/ 	.short	0x0014


	//----- nvinfo : EIATTR_PARAM_CBANK
	.align		4
        /*0060*/ 	.byte	0x04, 0x0a
        /*0062*/ 	.short	(.L_212 - .L_211)
	.align		4
.L_211:
        /*0064*/ 	.word	index@(.nv.constant0._Z13parallel_sum1PiPKii)
        /*0068*/ 	.short	0x0380
        /*006a*/ 	.short	0x0014


	//----- nvinfo : EIATTR_SW_WAR
	.align		4
.L_212:
        /*006c*/ 	.byte	0x04, 0x36
        /*006e*/ 	.short	(.L_214 - .L_213)
.L_213:
        /*0070*/ 	.word	0x00000008
.L_214:


//--------------------- .nv.callgraph             --------------------------
	.section	.nv.callgraph,"",@"SHT_CUDA_CALLGRAPH"
	.align	4
	.sectionentsize	8
	.align		4
        /*0000*/ 	.word	0x00000000
	.align		4
        /*0004*/ 	.word	0xffffffff
	.align		4
        /*0008*/ 	.word	0x00000000
	.align		4
        /*000c*/ 	.word	0xfffffffe
	.align		4
        /*0010*/ 	.word	0x00000000
	.align		4
        /*0014*/ 	.word	0xfffffffd
	.align		4
        /*0018*/ 	.word	0x00000000
	.align		4
        /*001c*/ 	.word	0xfffffffc


//--------------------- .nv.constant4             --------------------------
	.section	.nv.constant4,"a",@progbits
	.align	8
	.align		8
.nv.constant4:
        /*0000*/ 	.dword	_ZN34_INTERNAL_4c3720b0_4_k_cu_8c8f302f4cuda3std3__45__cpo5beginE
	.align		8
        /*0008*/ 	.dword	_ZN34_INTERNAL_4c3720b0_4_k_cu_8c8f302f4cuda3std3__45__cpo3endE
	.align		8
        /*0010*/ 	.dword	_ZN34_INTERNAL_4c3720b0_4_k_cu_8c8f302f4cuda3std3__45__cpo6cbeginE
	.align		8
        /*0018*/ 	.dword	_ZN34_INTERNAL_4c3720b0_4_k_cu_8c8f302f4cuda3std3__45__cpo4cendE
	.align		8
        /*0020*/ 	.dword	_ZN34_INTERNAL_4c3720b0_4_k_cu_8c8f302f4cuda3std3__45__cpo6rbeginE
	.align		8
        /*0028*/ 	.dword	_ZN34_INTERNAL_4c3720b0_4_k_cu_8c8f302f4cuda3std3__45__cpo4rendE
	.align		8
        /*0030*/ 	.dword	_ZN34_INTERNAL_4c3720b0_4_k_cu_8c8f302f4cuda3std3__45__cpo7crbeginE
	.align		8
        /*0038*/ 	.dword	_ZN34_INTERNAL_4c3720b0_4_k_cu_8c8f302f4cuda3std3__45__cpo5crendE
	.align		8
        /*0040*/ 	.dword	_ZN34_INTERNAL_4c3720b0_4_k_cu_8c8f302f4cuda3std3__436_GLOBAL__N__4c3720b0_4_k_cu_8c8f302f6ignoreE
	.align		8
        /*0048*/ 	.dword	_ZN34_INTERNAL_4c3720b0_4_k_cu_8c8f302f4cuda3std3__419piecewise_constructE
	.align		8
        /*0050*/ 	.dword	_ZN34_INTERNAL_4c3720b0_4_k_cu_8c8f302f4cuda3std3__48in_placeE
	.align		8
        /*0058*/ 	.dword	_ZN34_INTERNAL_4c3720b0_4_k_cu_8c8f302f4cuda3std3__420unreachable_sentinelE
	.align		8
        /*0060*/ 	.dword	_ZN34_INTERNAL_4c3720b0_4_k_cu_8c8f302f4cuda3std3__47nulloptE
	.align		8
        /*0068*/ 	.dword	_ZN34_INTERNAL_4c3720b0_4_k_cu_8c8f302f4cuda3std3__48unexpectE
	.align		8
        /*0070*/ 	.dword	_ZN34_INTERNAL_4c3720b0_4_k_cu_8c8f302f4cuda3std6ranges3__45__cpo4swapE
	.align		8
        /*0078*/ 	.dword	_ZN34_INTERNAL_4c3720b0_4_k_cu_8c8f302f4cuda3std6ranges3__45__cpo9iter_moveE
	.align		8
        /*0080*/ 	.dword	_ZN34_INTERNAL_4c3720b0_4_k_cu_8c8f302f4cuda3std6ranges3__45__cpo5beginE
	.align		8
        /*0088*/ 	.dword	_ZN34_INTERNAL_4c3720b0_4_k_cu_8c8f302f4cuda3std6ranges3__45__cpo3endE
	.align		8
        /*0090*/ 	.dword	_ZN34_INTERNAL_4c3720b0_4_k_cu_8c8f302f4cuda3std6ranges3__45__cpo6cbeginE
	.align		8
        /*0098*/ 	.dword	_ZN34_INTERNAL_4c3720b0_4_k_cu_8c8f302f4cuda3std6ranges3__45__cpo4cendE
	.align		8
        /*00a0*/ 	.dword	_ZN34_INTERNAL_4c3720b0_4_k_cu_8c8f302f4cuda3std6ranges3__45__cpo7advanceE
	.align		8
        /*00a8*/ 	.dword	_ZN34_INTERNAL_4c3720b0_4_k_cu_8c8f302f4cuda3std6ranges3__45__cpo9iter_swapE
	.align		8
        /*00b0*/ 	.dword	_ZN34_INTERNAL_4c3720b0_4_k_cu_8c8f302f4cuda3std6ranges3__45__cpo4nextE
	.align		8
        /*00b8*/ 	.dword	_ZN34_INTERNAL_4c3720b0_4_k_cu_8c8f302f4cuda3std6ranges3__45__cpo4prevE
	.align		8
        /*00c0*/ 	.dword	_ZN34_INTERNAL_4c3720b0_4_k_cu_8c8f302f4cuda3std6ranges3__45__cpo4dataE
	.align		8
        /*00c8*/ 	.dword	_ZN34_INTERNAL_4c3720b0_4_k_cu_8c8f302f4cuda3std6ranges3__45__cpo5cdataE
	.align		8
        /*00d0*/ 	.dword	_ZN34_INTERNAL_4c3720b0_4_k_cu_8c8f302f4cuda3std6ranges3__45__cpo4sizeE
	.align		8
        /*00d8*/ 	.dword	_ZN34_INTERNAL_4c3720b0_4_k_cu_8c8f302f4cuda3std6ranges3__45__cpo5ssizeE
	.align		8
        /*00e0*/ 	.dword	_ZN34_INTERNAL_4c3720b0_4_k_cu_8c8f302f4cuda3std6ranges3__45__cpo8distanceE
	.align		8
        /*00e8*/ 	.dword	_ZN34_INTERNAL_4c3720b0_4_k_cu_8c8f302f6thrust24THRUST_300001_SM_1000_NS8cuda_cub3parE
	.align		8
        /*00f0*/ 	.dword	_ZN34_INTERNAL_4c3720b0_4_k_cu_8c8f302f6thrust24THRUST_300001_SM_1000_NS8cuda_cub10par_nosyncE
	.align		8
        /*00f8*/ 	.dword	_ZN34_INTERNAL_4c3720b0_4_k_cu_8c8f302f6thrust24THRUST_300001_SM_1000_NS6system6detail10sequential3seqE
	.align		8
        /*0100*/ 	.dword	_ZN34_INTERNAL_4c3720b0_4_k_cu_8c8f302f6thrust24THRUST_300001_SM_1000_NS12placeholders2_1E
	.align		8
        /*0108*/ 	.dword	_ZN34_INTERNAL_4c3720b0_4_k_cu_8c8f302f6thrust24THRUST_300001_SM_1000_NS12placeholders2_2E
	.align		8
        /*0110*/ 	.dword	_ZN34_INTERNAL_4c3720b0_4_k_cu_8c8f302f6thrust24THRUST_300001_SM_1000_NS12placeholders2_3E
	.align		8
        /*0118*/ 	.dword	_ZN34_INTERNAL_4c3720b0_4_k_cu_8c8f302f6thrust24THRUST_300001_SM_1000_NS12placeholders2_4E
	.align		8
        /*0120*/ 	.dword	_ZN34_INTERNAL_4c3720b0_4_k_cu_8c8f302f6thrust24THRUST_300001_SM_1000_NS12placeholders2_5E
	.align		8
        /*0128*/ 	.dword	_ZN34_INTERNAL_4c3720b0_4_k_cu_8c8f302f6thrust24THRUST_300001_SM_1000_NS12placeholders2_6E
	.align		8
        /*0130*/ 	.dword	_ZN34_INTERNAL_4c3720b0_4_k_cu_8c8f302f6thrust24THRUST_300001_SM_1000_NS12placeholders2_7E
	.align		8
        /*0138*/ 	.dword	_ZN34_INTERNAL_4c3720b0_4_k_cu_8c8f302f6thrust24THRUST_300001_SM_1000_NS12placeholders2_8E
	.align		8
        /*0140*/ 	.dword	_ZN34_INTERNAL_4c3720b0_4_k_cu_8c8f302f6thrust24THRUST_300001_SM_1000_NS12placeholders2_9E
	.align		8
        /*0148*/ 	.dword	_ZN34_INTERNAL_4c3720b0_4_k_cu_8c8f302f6thrust24THRUST_300001_SM_1000_NS12placeholders3_10E
	.align		8
        /*0150*/ 	.dword	_ZN34_INTERNAL_4c3720b0_4_k_cu_8c8f302f6thrust24THRUST_300001_SM_1000_NS3seqE


//--------------------- .text._ZN3cub18CUB_300001_SM_10006detail11EmptyKernelIvEEvv --------------------------
	.section	.text._ZN3cub18CUB_300001_SM_10006detail11EmptyKernelIvEEvv,"ax",@progbits
	.align	128
        .global         _ZN3cub18CUB_300001_SM_10006detail11EmptyKernelIvEEvv
        .type           _ZN3cub18CUB_300001_SM_10006detail11EmptyKernelIvEEvv,@function
        .size           _ZN3cub18CUB_300001_SM_10006detail11EmptyKernelIvEEvv,(.L_x_28 - _ZN3cub18CUB_300001_SM_10006detail11EmptyKernelIvEEvv)
        .other          _ZN3cub18CUB_300001_SM_10006detail11EmptyKernelIvEEvv,@"STO_CUDA_ENTRY STV_DEFAULT"
_ZN3cub18CUB_300001_SM_10006detail11EmptyKernelIvEEvv:
.text._ZN3cub18CUB_300001_SM_10006detail11EmptyKernelIvEEvv:
[----:B------:R-:W-:Y:S01]  /*0000*/  LDC R1, c[0x0][0x37c] ;  /* 0x0000df00ff017b82 */ /* 0x000fe20000000800 */
[----:B------:R-:W-:Y:S05]  /*0010*/  EXIT ;  /* 0x000000000000794d */ /* 0x000fea0003800000 */
.L_x_0:
[----:B------:R-:W-:-:S00]  /*0020*/  BRA `(.L_x_0) ;  /* 0xfffffffc00fc7947 */ /* 0x000fc0000383ffff */
[----:B------:R-:W-:-:S00]  /*0030*/  NOP ;  /* 0x0000000000007918 */ /* 0x000fc00000000000 */
        /* <DEDUP_REMOVED lines=12> */
.L_x_28:


//--------------------- .text._Z13parallel_sum6PiPKii --------------------------
	.section	.text._Z13parallel_sum6PiPKii,"ax",@progbits
	.align	128
        .global         _Z13parallel_sum6PiPKii
        .type           _Z13parallel_sum6PiPKii,@function
        .size           _Z13parallel_sum6PiPKii,(.L_x_29 - _Z13parallel_sum6PiPKii)
        .other          _Z13parallel_sum6PiPKii,@"STO_CUDA_ENTRY STV_DEFAULT"
_Z13parallel_sum6PiPKii:
.text._Z13parallel_sum6PiPKii:
[----:B------:R-:W-:Y:S01]  /*0000*/  LDC R1, c[0x0][0x37c] ;  /* 0x0000df00ff017b82 */ /* 0x000fe20000000800 */
[----:B------:R-:W0:Y:S01]  /*0010*/  S2R R0, SR_CTAID.X ;  /* 0x0000000000007919 */ /* 0x000e220000002500 */
[----:B------:R-:W1:Y:S01]  /*0020*/  LDCU UR8, c[0x0][0x390] ;  /* 0x00007200ff0877ac */ /* 0x000e620008000800 */
[----:B------:R-:W-:Y:S01]  /*0030*/  BSSY.RECONVERGENT B0, `(.L_x_1) ;  /* 0x0000011000007945 */ /* 0x000fe20003800200 */
[----:B------:R-:W-:Y:S01]  /*0040*/  IMAD.MOV.U32 R8, RZ, RZ, RZ ;  /* 0x000000ffff087224 */ /* 0x000fe200078e00ff */
[----:B------:R-:W2:Y:S01]  /*0050*/  S2R R2, SR_TID.X ;  /* 0x0000000000027919 */ /* 0x000ea20000002100 */
[----:B------:R-:W3:Y:S01]  /*0060*/  LDCU.64 UR6, c[0x0][0x358] ;  /* 0x00006b00ff0677ac */ /* 0x000ee20008000a00 */
[----:B0-----:R-:W-:-:S05]  /*0070*/  IMAD.SHL.U32 R3, R0, 0x400, RZ ;  /* 0x0000040000037824 */ /* 0x001fca00078e00ff */
[----:B--2---:R-:W-:-:S04]  /*0080*/  LOP3.LUT R3, R3, R2, RZ, 0xfc, !PT ;  /* 0x0000000203037212 */ /* 0x004fc800078efcff */
[----:B-1----:R-:W-:-:S13]  /*0090*/  ISETP.GE.AND P0, PT, R3, UR8, PT ;  /* 0x0000000803007c0c */ /* 0x002fda000bf06270 */
[----:B---3--:R-:W-:Y:S05]  /*00a0*/  @P0 BRA `(.L_x_2) ;  /* 0x0000000000240947 */ /* 0x008fea0003800000 */
[----:B------:R-:W0:Y:S01]  /*00b0*/  LDC R10, c[0x0][0x370] ;  /* 0x0000dc00ff0a7b82 */ /* 0x000e220000000800 */
[----:B------:R-:W-:-:S07]  /*00c0*/  IMAD.MOV.U32 R8, RZ, RZ, RZ ;  /* 0x000000ffff087224 */ /* 0x000fce00078e00ff */
[----:B------:R-:W1:Y:S02]  /*00d0*/  LDC.64 R6, c[0x0][0x388] ;  /* 0x0000e200ff067b82 */ /* 0x000e640000000a00 */
.L_x_3:
[----:B-1----:R-:W-:-:S06]  /*00e0*/  IMAD.WIDE R4, R3, 0x4, R6 ;  /* 0x0000000403047825 */ /* 0x002fcc00078e0206 */
[----:B------:R-:W2:Y:S01]  /*00f0*/  LDG.E R5, desc[UR6][R4.64] ;  /* 0x0000000604057981 */ /* 0x000ea2000c1e1900 */
[----:B0-----:R-:W-:-:S04]  /*0100*/  LEA R3, R10, R3, 0xa ;  /* 0x000000030a037211 */ /* 0x001fc800078e50ff */
[----:B------:R-:W-:Y:S01]  /*0110*/  ISETP.GE.AND P0, PT, R3, UR8, PT ;  /* 0x0000000803007c0c */ /* 0x000fe2000bf06270 */
[----:B--2---:R-:W-:-:S12]  /*0120*/  IMAD.IADD R8, R5, 0x1, R8 ;  /* 0x0000000105087824 */ /* 0x004fd800078e0208 */
[----:B------:R-:W-:Y:S05]  /*0130*/  @!P0 BRA `(.L_x_3) ;  /* 0xfffffffc00e88947 */ /* 0x000fea000383ffff */
.L_x_2:
[----:B------:R-:W-:Y:S05]  /*0140*/  BSYNC.RECONVERGENT B0 ;  /* 0x0000000000007941 */ /* 0x000fea0003800200 */
.L_x_1:
[----:B------:R-:W0:Y:S01]  /*0150*/  S2UR UR5, SR_CgaCtaId ;  /* 0x00000000000579c3 */ /* 0x000e220000008800 */
[----:B------:R-:W-:Y:S01]  /*0160*/  UMOV UR4, 0x400 ;  /* 0x0000040000047882 */ /* 0x000fe20000000000 */
[C---:B------:R-:W-:Y:S02]  /*0170*/  ISETP.GT.U32.AND P0, PT, R2.reuse, 0x1ff, PT ;  /* 0x000001ff0200780c */ /* 0x040fe40003f04070 */
[----:B------:R-:W-:Y:S01]  /*0180*/  ISETP.GT.U32.AND P1, PT, R2, 0xff, PT ;  /* 0x000000ff0200780c */ /* 0x000fe20003f24070 */
[----:B0-----:R-:W-:-:S06]  /*0190*/  ULEA UR4, UR5, UR4, 0x18 ;  /* 0x0000000405047291 */ /* 0x001fcc000f8ec0ff */
[----:B------:R-:W-:-:S05]  /*01a0*/  LEA R3, R2, UR4, 0x2 ;  /* 0x0000000402037c11 */ /* 0x000fca000f8e10ff */
[----:B------:R-:W-:Y:S01]  /*01b0*/  STS [R3], R8 ;  /* 0x0000000803007388 */ /* 0x000fe20000000800 */
[----:B------:R-:W-:Y:S06]  /*01c0*/  BAR.SYNC.DEFER_BLOCKING 0x0 ;  /* 0x0000000000007b1d */ /* 0x000fec0000010000 */
[----:B------:R-:W-:Y:S04]  /*01d0*/  @!P0 LDS R4, [R3+0x800] ;  /* 0x0008000003048984 */ /* 0x000fe80000000800 */
[----:B------:R-:W0:Y:S02]  /*01e0*/  @!P0 LDS R5, [R3] ;  /* 0x0000000003058984 */ /* 0x000e240000000800 */
[----:B0-----:R-:W-:-:S05]  /*01f0*/  @!P0 IMAD.IADD R4, R4, 0x1, R5 ;  /* 0x0000000104048824 */ /* 0x001fca00078e0205 */
[----:B------:R-:W-:Y:S01]  /*0200*/  @!P0 STS [R3], R4 ;  /* 0x0000000403008388 */ /* 0x000fe20000000800 */
[----:B------:R-:W-:Y:S01]  /*0210*/  BAR.SYNC.DEFER_BLOCKING 0x0 ;  /* 0x0000000000007b1d */ /* 0x000fe20000010000 */
[----:B------:R-:W-:-:S05]  /*0220*/  ISETP.GT.U32.AND P0, PT, R2, 0x7f, PT ;  /* 0x0000007f0200780c */ /* 0x000fca0003f04070 */
[----:B------:R-:W-:Y:S04]  /*0230*/  @!P1 LDS R5, [R3+0x400] ;  /* 0x0004000003059984 */ /* 0x000fe80000000800 */
[----:B------:R-:W0:Y:S02]  /*0240*/  @!P1 LDS R6, [R3] ;  /* 0x0000000003069984 */ /* 0x000e240000000800 */
[----:B0-----:R-:W-:-:S05]  /*0250*/  @!P1 IADD3 R6, PT, PT, R5, R6, RZ ;  /* 0x0000000605069210 */ /* 0x001fca0007ffe0ff */
[----:B------:R-:W-:Y:S01]  /*0260*/  @!P1 STS [R3], R6 ;  /* 0x0000000603009388 */ /* 0x000fe20000000800 */
[----:B------:R-:W-:Y:S01]  /*0270*/  BAR.SYNC.DEFER_BLOCKING 0x0 ;  /* 0x0000000000007b1d */ /* 0x000fe20000010000 */
[----:B------:R-:W-:-:S05]  /*0280*/  ISETP.GT.U32.AND P1, PT, R2, 0x3f, PT ;  /* 0x0000003f0200780c */ /* 0x000fca0003f24070 */
        /* <DEDUP_REMOVED lines=8> */
[----:B0-----:R-:W-:-:S05]  /*0310*/  @!P1 IMAD.IADD R4, R4, 0x1, R5 ;  /* 0x0000000104049824 */ /* 0x001fca00078e0205 */
[----:B------:R0:W-:Y:S01]  /*0320*/  @!P1 STS [R3], R4 ;  /* 0x0000000403009388 */ /* 0x0001e20000000800 */
[----:B------:R-:W-:Y:S06]  /*0330*/  BAR.SYNC.DEFER_BLOCKING 0x0 ;  /* 0x0000000000007b1d */ /* 0x000fec0000010000 */
[----:B------:R-:W-:Y:S05]  /*0340*/  @P0 EXIT ;  /* 0x000000000000094d */ /* 0x000fea0003800000 */
[----:B0-----:R-:W-:Y:S01]  /*0350*/  LDS R4, [R3+0x80] ;  /* 0x0000800003047984 */ /* 0x001fe20000000800 */
[----:B------:R-:W-:-:S03]  /*0360*/  ISETP.NE.AND P0, PT, R2, RZ, PT ;  /* 0x000000ff0200720c */ /* 0x000fc60003f05270 */
[----:B------:R-:W0:Y:S02]  /*0370*/  LDS R5, [R3] ;  /* 0x0000000003057984 */ /* 0x000e240000000800 */
[----:B0-----:R-:W-:-:S05]  /*0380*/  IADD3 R4, PT, PT, R4, R5, RZ ;  /* 0x0000000504047210 */ /* 0x001fca0007ffe0ff */
[----:B------:R-:W-:Y:S04]  /*0390*/  STS [R3], R4 ;  /* 0x0000000403007388 */ /* 0x000fe80000000800 */
[----:B------:R-:W-:Y:S04]  /*03a0*/  LDS R5, [R3+0x40] ;  /* 0x0000400003057984 */ /* 0x000fe80000000800 */
[----:B------:R-:W0:Y:S02]  /*03b0*/  LDS R6, [R3] ;  /* 0x0000000003067984 */ /* 0x000e240000000800 */
[----:B0-----:R-:W-:-:S05]  /*03c0*/  IMAD.IADD R6, R5, 0x1, R6 ;  /* 0x0000000105067824 */ /* 0x001fca00078e0206 */
[----:B------:R-:W-:Y:S04]  /*03d0*/  STS [R3], R6 ;  /* 0x0000000603007388 */ /* 0x000fe80000000800 */
[----:B------:R-:W-:Y:S04]  /*03e0*/  LDS R5, [R3+0x20] ;  /* 0x0000200003057984 */ /* 0x000fe80000000800 */
[----:B------:R-:W0:Y:S02]  /*03f0*/  LDS R8, [R3] ;  /* 0x0000000003087984 */ /* 0x000e240000000800 */
[----:B0-----:R-:W-:-:S05]  /*0400*/  IMAD.IADD R8, R5, 0x1, R8 ;  /* 0x0000000105087824 */ /* 0x001fca00078e0208 */
[----:B------:R-:W-:Y:S04]  /*0410*/  STS [R3], R8 ;  /* 0x0000000803007388 */ /* 0x000fe80000000800 */
[----:B------:R-:W-:Y:S04]  /*0420*/  LDS R5, [R3+0x10] ;  /* 0x0000100003057984 */ /* 0x000fe80000000800 */
[----:B------:R-:W0:Y:S02]  /*0430*/  LDS R10, [R3] ;  /* 0x00000000030a7984 */ /* 0x000e240000000800 */
[----:B0-----:R-:W-:-:S05]  /*0440*/  IADD3 R10, PT, PT, R5, R10, RZ ;  /* 0x0000000a050a7210 */ /* 0x001fca0007ffe0ff */
[----:B------:R-:W-:Y:S04]  /*0450*/  STS [R3], R10 ;  /* 0x0000000a03007388 */ /* 0x000fe80000000800 */
[----:B------:R-:W-:Y:S04]  /*0460*/  LDS R4, [R3+0x8] ;  /* 0x0000080003047984 */ /* 0x000fe80000000800 */
[----:B------:R-:W0:Y:S02]  /*0470*/  LDS R5, [R3] ;  /* 0x0000000003057984 */ /* 0x000e240000000800 */
[----:B0-----:R-:W-:-:S05]  /*0480*/  IMAD.IADD R4, R4, 0x1, R5 ;  /* 0x0000000104047824 */ /* 0x001fca00078e0205 */
[----:B------:R0:W-:Y:S01]  /*0490*/  STS [R3], R4 ;  /* 0x0000000403007388 */ /* 0x0001e20000000800 */
[----:B------:R-:W-:Y:S05]  /*04a0*/  @P0 EXIT ;  /* 0x000000000000094d */ /* 0x000fea0003800000 */
[----:B0-----:R-:W-:Y:S01]  /*04b0*/  LDS R4, [UR4] ;  /* 0x00000004ff047984 */ /* 0x001fe20008000800 */
[----:B------:R-:W0:Y:S03]  /*04c0*/  LDC.64 R2, c[0x0][0x380] ;  /* 0x0000e000ff027b82 */ /* 0x000e260000000a00 */
[----:B------:R-:W1:Y:S01]  /*04d0*/  LDS R5, [UR4+0x4] ;  /* 0x00000404ff057984 */ /* 0x000e620008000800 */
[----:B0-----:R-:W-:Y:S01]  /*04e0*/  IMAD.WIDE.U32 R2, R0, 0x4, R2 ;  /* 0x0000000400027825 */ /* 0x001fe200078e0002 */
[----:B-1----:R-:W-:-:S05]  /*04f0*/  IADD3 R5, PT, PT, R4, R5, RZ ;  /* 0x0000000504057210 */ /* 0x002fca0007ffe0ff */
[----:B------:R-:W-:Y:S01]  /*0500*/  STG.E desc[UR6][R2.64], R5 ;  /* 0x0000000502007986 */ /* 0x000fe2000c101906 */
[----:B------:R-:W-:Y:S05]  /*0510*/  EXIT ;  /* 0x000000000000794d */ /* 0x000fea0003800000 */
.L_x_4:
        /* <DEDUP_REMOVED lines=14> */
.L_x_29:


//--------------------- .text._Z13parallel_sum5PiPKii --------------------------
	.section	.text._Z13parallel_sum5PiPKii,"ax",@progbits
	.align	128
        .global         _Z13parallel_sum5PiPKii
        .type           _Z13parallel_sum5PiPKii,@function
        .size           _Z13parallel_sum5PiPKii,(.L_x_30 - _Z13parallel_sum5PiPKii)
        .other          _Z13parallel_sum5PiPKii,@"STO_CUDA_ENTRY STV_DEFAULT"
_Z13parallel_sum5PiPKii:
.text._Z13parallel_sum5PiPKii:
[----:B------:R-:W0:Y:S01]  /*0000*/  LDC R1, c[0x0][0x37c] ;  /* 0x0000df00ff017b82 */ /* 0x000e220000000800 */
[----:B------:R-:W1:Y:S01]  /*0010*/  S2R R2, SR_CTAID.X ;  /* 0x0000000000027919 */ /* 0x000e620000002500 */
[----:B------:R-:W2:Y:S01]  /*0020*/  LDCU UR5, c[0x0][0x390] ;  /* 0x00007200ff0577ac */ /* 0x000ea20008000800 */
[----:B0-----:R-:W-:Y:S01]  /*0030*/  VIADD R1, R1, 0xfffff000 ;  /* 0xfffff00001017836 */ /* 0x001fe20000000000 */
[----:B------:R-:W1:Y:S01]  /*0040*/  S2R R3, SR_TID.X ;  /* 0x0000000000037919 */ /* 0x000e620000002100 */
[----:B------:R-:W1:Y:S01]  /*0050*/  LDCU UR6, c[0x0][0x360] ;  /* 0x00006c00ff0677ac */ /* 0x000e620008000800 */
[----:B--2---:R-:W-:-:S04]  /*0060*/  USHF.R.S32.HI UR4, URZ, 0x1f, UR5 ;  /* 0x0000001fff047899 */ /* 0x004fc80008011405 */
[----:B------:R-:W-:-:S04]  /*0070*/  ULEA.HI UR4, UR4, UR5, URZ, 0xa ;  /* 0x0000000504047291 */ /* 0x000fc8000f8f50ff */
[----:B------:R-:W-:Y:S01]  /*0080*/  USHF.R.S32.HI UR4, URZ, 0xa, UR4 ;  /* 0x0000000aff047899 */ /* 0x000fe20008011404 */
[----:B-1----:R-:W-:-:S05]  /*0090*/  IMAD R2, R2, UR6, R3 ;  /* 0x0000000602027c24 */ /* 0x002fca000f8e0203 */
[----:B------:R-:W-:-:S13]  /*00a0*/  ISETP.GE.AND P0, PT, R2, UR4, PT ;  /* 0x0000000402007c0c */ /* 0x000fda000bf06270 */
[----:B------:R-:W-:Y:S05]  /*00b0*/  @P0 EXIT ;  /* 0x000000000000094d */ /* 0x000fea0003800000 */
[----:B------:R-:W-:Y:S01]  /*00c0*/  VIADD R0, R1, 0x20 ;  /* 0x0000002001007836 */ /* 0x000fe20000000000 */
[----:B------:R-:W0:Y:S06]  /*00d0*/  LDCU.64 UR6, c[0x0][0x358] ;  /* 0x00006b00ff0677ac */ /* 0x000e2c0008000a00 */
.L_x_8:
[----:B------:R-:W-:Y:S01]  /*00e0*/  SHF.L.U32 R45, R2, 0xa, RZ ;  /* 0x0000000a022d7819 */ /* 0x000fe200000006ff */
[----:B------:R-:W-:Y:S02]  /*00f0*/  IMAD.MOV.U32 R44, RZ, RZ, RZ ;  /* 0x000000ffff2c7224 */ /* 0x000fe400078e00ff */
[----:B------:R-:W-:-:S07]  /*0100*/  IMAD.MOV.U32 R3, RZ, RZ, R0 ;  /* 0x000000ffff037224 */ /* 0x000fce00078e0000 */
.L_x_5:
[----:B------:R-:W1:Y:S02]  /*0110*/  LDC.64 R46, c[0x0][0x388] ;  /* 0x0000e200ff2e7b82 */ /* 0x000e640000000a00 */
[----:B-1----:R-:W-:-:S05]  /*0120*/  IMAD.WIDE R22, R45, 0x4, R46 ;  /* 0x000000042d167825 */ /* 0x002fca00078e022e */
[----:B0-----:R-:W2:Y:S04]  /*0130*/  LDG.E R12, desc[UR6][R22.64] ;  /* 0x00000006160c7981 */ /* 0x001ea8000c1e1900 */
[----:B------:R-:W2:Y:S04]  /*0140*/  LDG.E R13, desc[UR6][R22.64+0x4] ;  /* 0x00000406160d7981 */ /* 0x000ea8000c1e1900 */
[----:B------:R-:W2:Y:S04]  /*0150*/  LDG.E R14, desc[UR6][R22.64+0x8] ;  /* 0x00000806160e7981 */ /* 0x000ea8000c1e1900 */
[----:B------:R-:W2:Y:S04]  /*0160*/  LDG.E R15, desc[UR6][R22.64+0xc] ;  /* 0x00000c06160f7981 */ /* 0x000ea8000c1e1900 */
[----:B------:R-:W3:Y:S04]  /*0170*/  LDG.E R16, desc[UR6][R22.64+0x10] ;  /* 0x0000100616107981 */ /* 0x000ee8000c1e1900 */
[----:B------:R-:W3:Y:S04]  /*0180*/  LDG.E R17, desc[UR6][R22.64+0x14] ;  /* 0x0000140616117981 */ /* 0x000ee8000c1e1900 */
[----:B------:R-:W3:Y:S04]  /*0190*/  LDG.E R18, desc[UR6][R22.64+0x18] ;  /* 0x0000180616127981 */ /* 0x000ee8000c1e1900 */
[----:B------:R-:W3:Y:S01]  /*01a0*/  LDG.E R19, desc[UR6][R22.64+0x1c] ;  /* 0x00001c0616137981 */ /* 0x000ee2000c1e1900 */
[C---:B------:R-:W-:Y:S01]  /*01b0*/  IADD3 R39, PT, PT, R45.reuse, 0x10, RZ ;  /* 0x000000102d277810 */ /* 0x040fe20007ffe0ff */
[----:B------:R-:W-:-:S02]  /*01c0*/  VIADD R49, R45, 0x20 ;  /* 0x000000202d317836 */ /* 0x000fc40000000000 */
[----:B------:R-:W4:Y:S02]  /*01d0*/  LDG.E R4, desc[UR6][R22.64+0x20] ;  /* 0x0000200616047981 */ /* 0x000f24000c1e1900 */
[--C-:B------:R-:W-:Y:S02]  /*01e0*/  IMAD.WIDE R38, R39, 0x4, R46.reuse ;  /* 0x0000000427267825 */ /* 0x100fe400078e022e */
[----:B------:R-:W4:Y:S02]  /*01f0*/  LDG.E R5, desc[UR6][R22.64+0x24] ;  /* 0x0000240616057981 */ /* 0x000f24000c1e1900 */
[----:B------:R-:W-:Y:S02]  /*0200*/  IMAD.WIDE R48, R49, 0x4, R46 ;  /* 0x0000000431307825 */ /* 0x000fe400078e022e */
[----:B------:R-:W4:Y:S04]  /*0210*/  LDG.E R6, desc[UR6][R22.64+0x28] ;  /* 0x0000280616067981 */ /* 0x000f28000c1e1900 */
[----:B------:R-:W4:Y:S04]  /*0220*/  LDG.E R7, desc[UR6][R22.64+0x2c] ;  /* 0x00002c0616077981 */ /* 0x000f28000c1e1900 */
[----:B------:R-:W5:Y:S04]  /*0230*/  LDG.E R8, desc[UR6][R22.64+0x30] ;  /* 0x0000300616087981 */ /* 0x000f68000c1e1900 */
        /* <DEDUP_REMOVED lines=25> */
[----:B--2---:R0:W-:Y:S04]  /*03d0*/  STL.128 [R3+-0x20], R12 ;  /* 0xffffe00c03007387 */ /* 0x0041e80000100c00 */
[----:B---3--:R1:W-:Y:S04]  /*03e0*/  STL.128 [R3+-0x10], R16 ;  /* 0xfffff01003007387 */ /* 0x0083e80000100c00 */
[----:B0-----:R-:W2:Y:S04]  /*03f0*/  LDG.E R12, desc[UR6][R38.64] ;  /* 0x00000006260c7981 */ /* 0x001ea8000c1e1900 */
[----:B------:R-:W2:Y:S04]  /*0400*/  LDG.E R13, desc[UR6][R38.64+0x4] ;  /* 0x00000406260d7981 */ /* 0x000ea8000c1e1900 */
[----:B------:R-:W2:Y:S04]  /*0410*/  LDG.E R14, desc[UR6][R38.64+0x8] ;  /* 0x00000806260e7981 */ /* 0x000ea8000c1e1900 */
[----:B------:R-:W2:Y:S04]  /*0420*/  LDG.E R15, desc[UR6][R38.64+0xc] ;  /* 0x00000c06260f7981 */ /* 0x000ea8000c1e1900 */
[----:B-1----:R-:W3:Y:S04]  /*0430*/  LDG.E R16, desc[UR6][R38.64+0x10] ;  /* 0x0000100626107981 */ /* 0x002ee8000c1e1900 */
[----:B------:R-:W3:Y:S04]  /*0440*/  LDG.E R17, desc[UR6][R38.64+0x14] ;  /* 0x0000140626117981 */ /* 0x000ee8000c1e1900 */
[----:B------:R-:W3:Y:S04]  /*0450*/  LDG.E R18, desc[UR6][R38.64+0x18] ;  /* 0x0000180626127981 */ /* 0x000ee8000c1e1900 */
[----:B------:R-:W3:Y:S04]  /*0460*/  LDG.E R19, desc[UR6][R38.64+0x1c] ;  /* 0x00001c0626137981 */ /* 0x000ee8000c1e1900 */
[----:B------:R-:W3:Y:S04]  /*0470*/  LDG.E R38, desc[UR6][R48.64+0x28] ;  /* 0x0000280630267981 */ /* 0x000ee8000c1e1900 */
[----:B------:R0:W3:Y:S01]  /*0480*/  LDG.E R39, desc[UR6][R48.64+0x2c] ;  /* 0x00002c0630277981 */ /* 0x0000e2000c1e1900 */
[C---:B------:R-:W-:Y:S01]  /*0490*/  IADD3 R51, PT, PT, R45.reuse, 0x40, RZ ;  /* 0x000000402d337810 */ /* 0x040fe20007ffe0ff */
[----:B------:R-:W-:-:S02]  /*04a0*/  VIADD R53, R45, 0x30 ;  /* 0x000000302d357836 */ /* 0x000fc40000000000 */
[----:B------:R-:W-:Y:S02]  /*04b0*/  VIADD R55, R45, 0x50 ;  /* 0x000000502d377836 */ /* 0x000fe40000000000 */
[----:B------:R-:W-:-:S04]  /*04c0*/  IMAD.WIDE R52, R53, 0x4, R46 ;  /* 0x0000000435347825 */ /* 0x000fc800078e022e */
[----:B0-----:R-:W-:-:S04]  /*04d0*/  IMAD.WIDE R48, R51, 0x4, R46 ;  /* 0x0000000433307825 */ /* 0x001fc800078e022e */
[----:B------:R-:W-:Y:S01]  /*04e0*/  IMAD.WIDE R50, R55, 0x4, R46 ;  /* 0x0000000437327825 */ /* 0x000fe200078e022e */
[----:B----4-:R0:W-:Y:S04]  /*04f0*/  STL.128 [R3], R4 ;  /* 0x0000000403007387 */ /* 0x0101e80000100c00 */
[----:B-----5:R1:W-:Y:S04]  /*0500*/  STL.128 [R3+0x10], R8 ;  /* 0x0000100803007387 */ /* 0x0203e80000100c00 */
[----:B------:R4:W-:Y:S04]  /*0510*/  STL.128 [R3+0x40], R20 ;  /* 0x0000401403007387 */ /* 0x0009e80000100c00 */
[----:B------:R5:W-:Y:S04]  /*0520*/  STL.128 [R3+0x50], R24 ;  /* 0x0000501803007387 */ /* 0x000be80000100c00 */
[----:B0-----:R-:W3:Y:S04]  /*0530*/  LDG.E R4, desc[UR6][R52.64] ;  /* 0x0000000634047981 */ /* 0x001ee8000c1e1900 */
[----:B------:R0:W-:Y:S04]  /*0540*/  STL.128 [R3+0x60], R28 ;  /* 0x0000601c03007387 */ /* 0x0001e80000100c00 */
[----:B------:R-:W3:Y:S04]  /*0550*/  LDG.E R5, desc[UR6][R52.64+0x4] ;  /* 0x0000040634057981 */ /* 0x000ee8000c1e1900 */
[----:B------:R-:W3:Y:S04]  /*0560*/  LDG.E R6, desc[UR6][R52.64+0x8] ;  /* 0x0000080634067981 */ /* 0x000ee8000c1e1900 */
[----:B------:R-:W3:Y:S04]  /*0570*/  LDG.E R7, desc[UR6][R52.64+0xc] ;  /* 0x00000c0634077981 */ /* 0x000ee8000c1e1900 */
[----:B------:R0:W-:Y:S04]  /*0580*/  STL.128 [R3+0x70], R32 ;  /* 0x0000702003007387 */ /* 0x0001e80000100c00 */
[----:B-1----:R-:W3:Y:S04]  /*0590*/  LDG.E R8, desc[UR6][R52.64+0x10] ;  /* 0x0000100634087981 */ /* 0x002ee8000c1e1900 */
[----:B------:R-:W3:Y:S04]  /*05a0*/  LDG.E R9, desc[UR6][R52.64+0x14] ;  /* 0x0000140634097981 */ /* 0x000ee8000c1e1900 */
[----:B------:R-:W3:Y:S04]  /*05b0*/  LDG.E R10, desc[UR6][R52.64+0x18] ;  /* 0x00001806340a7981 */ /* 0x000ee8000c1e1900 */
[----:B------:R-:W3:Y:S04]  /*05c0*/  LDG.E R11, desc[UR6][R52.64+0x1c] ;  /* 0x00001c06340b7981 */ /* 0x000ee8000c1e1900 */
[----:B----4-:R-:W4:Y:S04]  /*05d0*/  LDG.E R20, desc[UR6][R48.64] ;  /* 0x0000000630147981 */ /* 0x010f28000c1e1900 */
[----:B------:R1:W-:Y:S04]  /*05e0*/  STL.128 [R3+0x90], R40 ;  /* 0x0000902803007387 */ /* 0x0003e80000100c00 */
[----:B------:R-:W4:Y:S04]  /*05f0*/  LDG.E R21, desc[UR6][R48.64+0x4] ;  /* 0x0000040630157981 */ /* 0x000f28000c1e1900 */
[----:B------:R-:W4:Y:S04]  /*0600*/  LDG.E R22, desc[UR6][R48.64+0x8] ;  /* 0x0000080630167981 */ /* 0x000f28000c1e1900 */
[----:B------:R-:W4:Y:S04]  /*0610*/  LDG.E R23, desc[UR6][R48.64+0xc] ;  /* 0x00000c0630177981 */ /* 0x000f28000c1e1900 */
[----:B-----5:R-:W5:Y:S04]  /*0620*/  LDG.E R24, desc[UR6][R48.64+0x10] ;  /* 0x0000100630187981 */ /* 0x020f68000c1e1900 */
[----:B------:R-:W5:Y:S04]  /*0630*/  LDG.E R25, desc[UR6][R48.64+0x14] ;  /* 0x0000140630197981 */ /* 0x000f68000c1e1900 */
[----:B------:R-:W5:Y:S04]  /*0640*/  LDG.E R26, desc[UR6][R48.64+0x18] ;  /* 0x00001806301a7981 */ /* 0x000f68000c1e1900 */
[----:B------:R-:W5:Y:S04]  /*0650*/  LDG.E R27, desc[UR6][R48.64+0x1c] ;  /* 0x00001c06301b7981 */ /* 0x000f68000c1e1900 */
[----:B0-----:R-:W5:Y:S04]  /*0660*/  LDG.E R28, desc[UR6][R48.64+0x20] ;  /* 0x00002006301c7981 */ /* 0x001f68000c1e1900 */
[----:B------:R-:W5:Y:S04]  /*0670*/  LDG.E R29, desc[UR6][R48.64+0x24] ;  /* 0x00002406301d7981 */ /* 0x000f68000c1e1900 */
[----:B------:R-:W5:Y:S04]  /*0680*/  LDG.E R30, desc[UR6][R48.64+0x28] ;  /* 0x00002806301e7981 */ /* 0x000f68000c1e1900 */
[----:B------:R-:W5:Y:S04]  /*0690*/  LDG.E R31, desc[UR6][R48.64+0x2c] ;  /* 0x00002c06301f7981 */ /* 0x000f68000c1e1900 */
[----:B------:R-:W5:Y:S04]  /*06a0*/  LDG.E R32, desc[UR6][R48.64+0x30] ;  /* 0x0000300630207981 */ /* 0x000f68000c1e1900 */
[----:B------:R-:W5:Y:S04]  /*06b0*/  LDG.E R33, desc[UR6][R48.64+0x34] ;  /* 0x0000340630217981 */ /* 0x000f68000c1e1900 */
[----:B------:R-:W5:Y:S04]  /*06c0*/  LDG.E R34, desc[UR6][R48.64+0x38] ;  /* 0x0000380630227981 */ /* 0x000f68000c1e1900 */
[----:B------:R0:W5:Y:S04]  /*06d0*/  LDG.E R35, desc[UR6][R48.64+0x3c] ;  /* 0x00003c0630237981 */ /* 0x000168000c1e1900 */
[----:B-1----:R-:W5:Y:S04]  /*06e0*/  LDG.E R40, desc[UR6][R50.64+0x10] ;  /* 0x0000100632287981 */ /* 0x002f68000c1e1900 */
[----:B------:R-:W5:Y:S04]  /*06f0*/  LDG.E R41, desc[UR6][R50.64+0x14] ;  /* 0x0000140632297981 */ /* 0x000f68000c1e1900 */
[----:B------:R-:W5:Y:S04]  /*0700*/  LDG.E R42, desc[UR6][R50.64+0x18] ;  /* 0x00001806322a7981 */ /* 0x000f68000c1e1900 */
[----:B------:R-:W5:Y:S04]  /*0710*/  LDG.E R43, desc[UR6][R50.64+0x1c] ;  /* 0x00001c06322b7981 */ /* 0x000f68000c1e1900 */
[----:B--2---:R1:W-:Y:S04]  /*0720*/  STL.128 [R3+0x20], R12 ;  /* 0x0000200c03007387 */ /* 0x0043e80000100c00 */
[----:B---3--:R2:W-:Y:S04]  /*0730*/  STL.128 [R3+0x30], R16 ;  /* 0x0000301003007387 */ /* 0x0085e80000100c00 */
[----:B-1----:R-:W3:Y:S04]  /*0740*/  LDG.E R12, desc[UR6][R52.64+0x20] ;  /* 0x00002006340c7981 */ /* 0x002ee8000c1e1900 */
[----:B------:R-:W3:Y:S04]  /*0750*/  LDG.E R13, desc[UR6][R52.64+0x24] ;  /* 0x00002406340d7981 */ /* 0x000ee8000c1e1900 */
[----:B------:R-:W3:Y:S04]  /*0760*/  LDG.E R14, desc[UR6][R52.64+0x28] ;  /* 0x00002806340e7981 */ /* 0x000ee8000c1e1900 */
[----:B------:R1:W-:Y:S04]  /*0770*/  STL.128 [R3+0x80], R36 ;  /* 0x0000802403007387 */ /* 0x0003e80000100c00 */
[----:B------:R-:W3:Y:S04]  /*0780*/  LDG.E R15, desc[UR6][R52.64+0x2c] ;  /* 0x00002c06340f7981 */ /* 0x000ee8000c1e1900 */
[----:B--2---:R-:W2:Y:S04]  /*0790*/  LDG.E R16, desc[UR6][R52.64+0x30] ;  /* 0x0000300634107981 */ /* 0x004ea8000c1e1900 */
[----:B------:R-:W2:Y:S04]  /*07a0*/  LDG.E R17, desc[UR6][R52.64+0x34] ;  /* 0x0000340634117981 */ /* 0x000ea8000c1e1900 */
[----:B------:R-:W2:Y:S04]  /*07b0*/  LDG.E R18, desc[UR6][R52.64+0x38] ;  /* 0x0000380634127981 */ /* 0x000ea8000c1e1900 */
[----:B------:R0:W2:Y:S04]  /*07c0*/  LDG.E R19, desc[UR6][R52.64+0x3c] ;  /* 0x00003c0634137981 */ /* 0x0000a8000c1e1900 */
[----:B-1----:R-:W2:Y:S04]  /*07d0*/  LDG.E R36, desc[UR6][R50.64] ;  /* 0x0000000632247981 */ /* 0x002ea8000c1e1900 */
[----:B------:R-:W2:Y:S04]  /*07e0*/  LDG.E R37, desc[UR6][R50.64+0x4] ;  /* 0x0000040632257981 */ /* 0x000ea8000c1e1900 */
[----:B------:R-:W2:Y:S04]  /*07f0*/  LDG.E R38, desc[UR6][R50.64+0x8] ;  /* 0x0000080632267981 */ /* 0x000ea8000c1e1900 */
[----:B------:R-:W2:Y:S01]  /*0800*/  LDG.E R39, desc[UR6][R50.64+0xc] ;  /* 0x00000c0632277981 */ /* 0x000ea2000c1e1900 */
[C---:B0-----:R-:W-:Y:S01]  /*0810*/  VIADD R49, R45.reuse, 0x60 ;  /* 0x000000602d317836 */ /* 0x041fe20000000000 */
[----:B------:R-:W-:-:S03]  /*0820*/  IADD3 R53, PT, PT, R45, 0x70, RZ ;  /* 0x000000702d357810 */ /* 0x000fc60007ffe0ff */
[----:B------:R-:W-:-:S04]  /*0830*/  IMAD.WIDE R48, R49, 0x4, R46 ;  /* 0x0000000431307825 */ /* 0x000fc800078e022e */
[----:B------:R-:W-:Y:S01]  /*0840*/  IMAD.WIDE R46, R53, 0x4, R46 ;  /* 0x00000004352e7825 */ /* 0x000fe200078e022e */
[----:B------:R0:W-:Y:S04]  /*0850*/  STL.128 [R3+0xa0], R4 ;  /* 0x0000a00403007387 */ /* 0x0001e80000100c00 */
[----:B0-----:R-:W2:Y:S04]  /*0860*/  LDG.E R4, desc[UR6][R50.64+0x20] ;  /* 0x0000200632047981 */ /* 0x001ea8000c1e1900 */
[----:B------:R0:W-:Y:S04]  /*0870*/  STL.128 [R3+0xb0], R8 ;  /* 0x0000b00803007387 */ /* 0x0001e80000100c00 */
[----:B------:R-:W2:Y:S04]  /*0880*/  LDG.E R5, desc[UR6][R50.64+0x24] ;  /* 0x0000240632057981 */ /* 0x000ea8000c1e1900 */
[----:B------:R-:W2:Y:S04]  /*0890*/  LDG.E R6, desc[UR6][R50.64+0x28] ;  /* 0x0000280632067981 */ /* 0x000ea8000c1e1900 */
[----:B------:R-:W2:Y:S04]  /*08a0*/  LDG.E R7, desc[UR6][R50.64+0x2c] ;  /* 0x00002c0632077981 */ /* 0x000ea8000c1e1900 */
[----:B0-----:R-:W2:Y:S04]  /*08b0*/  LDG.E R8, desc[UR6][R50.64+0x30] ;  /* 0x0000300632087981 */ /* 0x001ea8000c1e1900 */
[----:B----4-:R0:W-:Y:S04]  /*08c0*/  STL.128 [R3+0xe0], R20 ;  /* 0x0000e01403007387 */ /* 0x0101e80000100c00 */
[----:B------:R-:W4:Y:S04]  /*08d0*/  LDG.E R9, desc[UR6][R50.64+0x34] ;  /* 0x0000340632097981 */ /* 0x000f28000c1e1900 */
[----:B------:R-:W4:Y:S04]  /*08e0*/  LDG.E R10, desc[UR6][R50.64+0x38] ;  /* 0x00003806320a7981 */ /* 0x000f28000c1e1900 */
[----:B------:R-:W4:Y:S04]  /*08f0*/  LDG.E R11, desc[UR6][R50.64+0x3c] ;  /* 0x00003c06320b7981 */ /* 0x000f28000c1e1900 */
[----:B-----5:R1:W-:Y:S04]  /*0900*/  STL.128 [R3+0xf0], R24 ;  /* 0x0000f01803007387 */ /* 0x0203e80000100c00 */
[----:B0-----:R-:W5:Y:S04]  /*0910*/  LDG.E R20, desc[UR6][R48.64+0x20] ;  /* 0x0000200630147981 */ /* 0x001f68000c1e1900 */
[----:B------:R-:W5:Y:S04]  /*0920*/  LDG.E R21, desc[UR6][R48.64+0x24] ;  /* 0x0000240630157981 */ /* 0x000f68000c1e1900 */
[----:B------:R-:W5:Y:S04]  /*0930*/  LDG.E R22, desc[UR6][R48.64+0x28] ;  /* 0x0000280630167981 */ /* 0x000f68000c1e1900 */
[----:B------:R0:W-:Y:S04]  /*0940*/  STL.128 [R3+0x100], R28 ;  /* 0x0001001c03007387 */ /* 0x0001e80000100c00 */
[----:B------:R-:W5:Y:S04]  /*0950*/  LDG.E R23, desc[UR6][R48.64+0x2c] ;  /* 0x00002c0630177981 */ /* 0x000f68000c1e1900 */
[----:B-1----:R-:W5:Y:S04]  /*0960*/  LDG.E R24, desc[UR6][R48.64+0x30] ;  /* 0x0000300630187981 */ /* 0x002f68000c1e1900 */
[----:B------:R-:W5:Y:S04]  /*0970*/  LDG.E R25, desc[UR6][R48.64+0x34] ;  /* 0x0000340630197981 */ /* 0x000f68000c1e1900 */
[----:B------:R1:W-:Y:S04]  /*0980*/  STL.128 [R3+0x110], R32 ;  /* 0x0001102003007387 */ /* 0x0003e80000100c00 */
[----:B------:R-:W5:Y:S04]  /*0990*/  LDG.E R26, desc[UR6][R48.64+0x38] ;  /* 0x00003806301a7981 */ /* 0x000f68000c1e1900 */
[----:B------:R-:W5:Y:S04]  /*09a0*/  LDG.E R27, desc[UR6][R48.64+0x3c] ;  /* 0x00003c06301b7981 */ /* 0x000f68000c1e1900 */
[----:B0-----:R-:W5:Y:S04]  /*09b0*/  LDG.E R28, desc[UR6][R46.64] ;  /* 0x000000062e1c7981 */ /* 0x001f68000c1e1900 */
[----:B------:R0:W-:Y:S04]  /*09c0*/  STL.128 [R3+0x130], R40 ;  /* 0x0001302803007387 */ /* 0x0001e80000100c00 */
[----:B------:R-:W5:Y:S04]  /*09d0*/  LDG.E R29, desc[UR6][R46.64+0x4] ;  /* 0x000004062e1d7981 */ /* 0x000f68000c1e1900 */
[----:B------:R-:W5:Y:S04]  /*09e0*/  LDG.E R30, desc[UR6][R46.64+0x8] ;  /* 0x000008062e1e7981 */ /* 0x000f68000c1e1900 */
[----:B------:R-:W5:Y:S04]  /*09f0*/  LDG.E R31, desc[UR6][R46.64+0xc] ;  /* 0x00000c062e1f7981 */ /* 0x000f68000c1e1900 */
[----:B-1----:R-:W5:Y:S04]  /*0a00*/  LDG.E R32, desc[UR6][R46.64+0x10] ;  /* 0x000010062e207981 */ /* 0x002f68000c1e1900 */
[----:B------:R-:W5:Y:S04]  /*0a10*/  LDG.E R33, desc[UR6][R46.64+0x14] ;  /* 0x000014062e217981 */ /* 0x000f68000c1e1900 */
[----:B------:R-:W5:Y:S04]  /*0a20*/  LDG.E R34, desc[UR6][R46.64+0x18] ;  /* 0x000018062e227981 */ /* 0x000f68000c1e1900 */
[----:B------:R-:W5:Y:S04]  /*0a30*/  LDG.E R35, desc[UR6][R46.64+0x1c] ;  /* 0x00001c062e237981 */ /* 0x000f68000c1e1900 */
[----:B0-----:R-:W5:Y:S04]  /*0a40*/  LDG.E R40, desc[UR6][R46.64+0x30] ;  /* 0x000030062e287981 */ /* 0x001f68000c1e1900 */
[----:B------:R-:W5:Y:S04]  /*0a50*/  LDG.E R41, desc[UR6][R46.64+0x34] ;  /* 0x000034062e297981 */ /* 0x000f68000c1e1900 */
[----:B------:R-:W5:Y:S04]  /*0a60*/  LDG.E R42, desc[UR6][R46.64+0x38] ;  /* 0x000038062e2a7981 */ /* 0x000f68000c1e1900 */
[----:B------:R-:W5:Y:S04]  /*0a70*/  LDG.E R43, desc[UR6][R46.64+0x3c] ;  /* 0x00003c062e2b7981 */ /* 0x000f68000c1e1900 */
[----:B---3--:R0:W-:Y:S04]  /*0a80*/  STL.128 [R3+0xc0], R12 ;  /* 0x0000c00c03007387 */ /* 0x0081e80000100c00 */
[----:B--2---:R1:W-:Y:S04]  /*0a90*/  STL.128 [R3+0xd0], R16 ;  /* 0x0000d01003007387 */ /* 0x0043e80000100c00 */
[----:B0-----:R-:W2:Y:S04]  /*0aa0*/  LDG.E R12, desc[UR6][R48.64] ;  /* 0x00000006300c7981 */ /* 0x001ea8000c1e1900 */
[----:B------:R-:W2:Y:S04]  /*0ab0*/  LDG.E R13, desc[UR6][R48.64+0x4] ;  /* 0x00000406300d7981 */ /* 0x000ea8000c1e1900 */
[----:B------:R-:W2:Y:S04]  /*0ac0*/  LDG.E R14, desc[UR6][R48.64+0x8] ;  /* 0x00000806300e7981 */ /* 0x000ea8000c1e1900 */
[----:B------:R0:W-:Y:S04]  /*0ad0*/  STL.128 [R3+0x120], R36 ;  /* 0x0001202403007387 */ /* 0x0001e80000100c00 */
[----:B------:R-:W2:Y:S04]  /*0ae0*/  LDG.E R15, desc[UR6][R48.64+0xc] ;  /* 0x00000c06300f7981 */ /* 0x000ea8000c1e1900 */
[----:B-1----:R-:W3:Y:S04]  /*0af0*/  LDG.E R16, desc[UR6][R48.64+0x10] ;  /* 0x0000100630107981 */ /* 0x002ee8000c1e1900 */
[----:B------:R-:W3:Y:S04]  /*0b00*/  LDG.E R17, desc[UR6][R48.64+0x14] ;  /* 0x0000140630117981 */ /* 0x000ee8000c1e1900 */
[----:B------:R-:W3:Y:S04]  /*0b10*/  LDG.E R18, desc[UR6][R48.64+0x18] ;  /* 0x0000180630127981 */ /* 0x000ee8000c1e1900 */
[----:B------:R-:W3:Y:S04]  /*0b20*/  LDG.E R19, desc[UR6][R48.64+0x1c] ;  /* 0x00001c0630137981 */ /* 0x000ee8000c1e1900 */
[----:B0-----:R-:W3:Y:S04]  /*0b30*/  LDG.E R36, desc[UR6][R46.64+0x20] ;  /* 0x000020062e247981 */ /* 0x001ee8000c1e1900 */
[----:B------:R-:W3:Y:S04]  /*0b40*/  LDG.E R37, desc[UR6][R46.64+0x24] ;  /* 0x000024062e257981 */ /* 0x000ee8000c1e1900 */
[----:B------:R-:W3:Y:S04]  /*0b50*/  LDG.E R38, desc[UR6][R46.64+0x28] ;  /* 0x000028062e267981 */ /* 0x000ee8000c1e1900 */
[----:B------:R-:W3:Y:S01]  /*0b60*/  LDG.E R39, desc[UR6][R46.64+0x2c] ;  /* 0x00002c062e277981 */ /* 0x000ee2000c1e1900 */
[----:B------:R-:W-:-:S05]  /*0b70*/  VIADD R44, R44, 0x80 ;  /* 0x000000802c2c7836 */ /* 0x000fca0000000000 */
[----:B------:R-:W-:Y:S01]  /*0b80*/  ISETP.NE.AND P0, PT, R44, 0x400, PT ;  /* 0x000004002c00780c */ /* 0x000fe20003f05270 */
[----:B------:R-:W-:Y:S01]  /*0b90*/  STL.128 [R3+0x140], R4 ;  /* 0x0001400403007387 */ /* 0x000fe20000100c00 */
[----:B------:R-:W-:-:S03]  /*0ba0*/  VIADD R45, R45, 0x80 ;  /* 0x000000802d2d7836 */ /* 0x000fc60000000000 */
[----:B----4-:R-:W-:Y:S04]  /*0bb0*/  STL.128 [R3+0x150], R8 ;  /* 0x0001500803007387 */ /* 0x010fe80000100c00 */
[----:B-----5:R-:W-:Y:S04]  /*0bc0*/  STL.128 [R3+0x180], R20 ;  /* 0x0001801403007387 */ /* 0x020fe80000100c00 */
[----:B------:R-:W-:Y:S04]  /*0bd0*/  STL.128 [R3+0x190], R24 ;  /* 0x0001901803007387 */ /* 0x000fe80000100c00 */
[----:B------:R-:W-:Y:S04]  /*0be0*/  STL.128 [R3+0x1a0], R28 ;  /* 0x0001a01c03007387 */ /* 0x000fe80000100c00 */
[----:B------:R-:W-:Y:S04]  /*0bf0*/  STL.128 [R3+0x1b0], R32 ;  /* 0x0001b02003007387 */ /* 0x000fe80000100c00 */
[----:B------:R-:W-:Y:S04]  /*0c00*/  STL.128 [R3+0x1d0], R40 ;  /* 0x0001d02803007387 */ /* 0x000fe80000100c00 */
[----:B--2---:R-:W-:Y:S04]  /*0c10*/  STL.128 [R3+0x160], R12 ;  /* 0x0001600c03007387 */ /* 0x004fe80000100c00 */
[----:B---3--:R-:W-:Y:S04]  /*0c20*/  STL.128 [R3+0x170], R16 ;  /* 0x0001701003007387 */ /* 0x008fe80000100c00 */
[----:B------:R0:W-:Y:S02]  /*0c30*/  STL.128 [R3+0x1c0], R36 ;  /* 0x0001c02403007387 */ /* 0x0001e40000100c00 */
[----:B0-----:R-:W-:Y:S01]  /*0c40*/  IADD3 R3, PT, PT, R3, 0x200, RZ ;  /* 0x0000020003037810 */ /* 0x001fe20007ffe0ff */
[----:B------:R-:W-:Y:S06]  /*0c50*/  @P0 BRA `(.L_x_5) ;  /* 0xfffffff4002c0947 */ /* 0x000fec000383ffff */
[----:B------:R-:W-:-:S07]  /*0c60*/  IMAD.MOV.U32 R4, RZ, RZ, RZ ;  /* 0x000000ffff047224 */ /* 0x000fce00078e00ff */
.L_x_6:
[----:B-1----:R-:W-:-:S05]  /*0c70*/  IMAD R5, R4, 0x4, R1 ;  /* 0x0000000404057824 */ /* 0x002fca00078e0201 */
[----:B------:R-:W2:Y:S04]  /*0c80*/  LDL.128 R40, [R5+0x800] ;  /* 0x0008000005287983 */ /* 0x000ea80000100c00 */
[----:B------:R-:W2:Y:S04]  /*0c90*/  LDL.128 R32, [R5] ;  /* 0x0000000005207983 */ /* 0x000ea80000100c00 */
[----:B------:R-:W3:Y:S04]  /*0ca0*/  LDL.128 R8, [R5+0x810] ;  /* 0x0008100005087983 */ /* 0x000ee80000100c00 */
[----:B------:R-:W3:Y:S04]  /*0cb0*/  LDL.128 R12, [R5+0x10] ;  /* 0x00001000050c7983 */ /* 0x000ee80000100c00 */
[----:B------:R-:W4:Y:S04]  /*0cc0*/  LDL.128 R16, [R5+0x820] ;  /* 0x0008200005107983 */ /* 0x000f280000100c00 */
[----:B------:R-:W4:Y:S04]  /*0cd0*/  LDL.128 R20, [R5+0x20] ;  /* 0x0000200005147983 */ /* 0x000f280000100c00 */
[----:B------:R-:W5:Y:S04]  /*0ce0*/  LDL.128 R24, [R5+0x830] ;  /* 0x0008300005187983 */ /* 0x000f680000100c00 */
[----:B------:R-:W5:Y:S01]  /*0cf0*/  LDL.128 R28, [R5+0x30] ;  /* 0x00003000051c7983 */ /* 0x000f620000100c00 */
[----:B------:R-:W-:-:S04]  /*0d00*/  VIADD R6, R4, 0x10 ;  /* 0x0000001004067836 */ /* 0x000fc80000000000 */
[----:B------:R-:W-:Y:S01]  /*0d10*/  IMAD R3, R6, 0x4, R1 ;  /* 0x0000000406037824 */ /* 0x000fe200078e0201 */
[----:B--2---:R-:W-:Y:S01]  /*0d20*/  IADD3 R40, PT, PT, R40, R32, RZ ;  /* 0x0000002028287210 */ /* 0x004fe20007ffe0ff */
[----:B------:R-:W-:Y:S01]  /*0d30*/  IMAD.IADD R41, R41, 0x1, R33 ;  /* 0x0000000129297824 */ /* 0x000fe200078e0221 */
[----:B------:R-:W-:Y:S01]  /*0d40*/  IADD3 R43, PT, PT, R43, R35, RZ ;  /* 0x000000232b2b7210 */ /* 0x000fe20007ffe0ff */
[----:B------:R-:W-:Y:S02]  /*0d50*/  IMAD.IADD R42, R42, 0x1, R34 ;  /* 0x000000012a2a7824 */ /* 0x000fe400078e0222 */
[----:B---3--:R-:W-:Y:S01]  /*0d60*/  IMAD.IADD R44, R8, 0x1, R12 ;  /* 0x00000001082c7824 */ /* 0x008fe200078e020c */
[----:B------:R-:W-:Y:S01]  /*0d70*/  IADD3 R46, PT, PT, R10, R14, RZ ;  /* 0x0000000e0a2e7210 */ /* 0x000fe20007ffe0ff */
[----:B------:R-:W-:Y:S01]  /*0d80*/  IMAD.IADD R45, R9, 0x1, R13 ;  /* 0x00000001092d7824 */ /* 0x000fe200078e020d */
[----:B------:R-:W-:Y:S01]  /*0d90*/  STL.128 [R5], R40 ;  /* 0x0000002805007387 */ /* 0x000fe20000100c00 */
[----:B------:R-:W-:-:S02]  /*0da0*/  IMAD.IADD R47, R11, 0x1, R15 ;  /* 0x000000010b2f7824 */ /* 0x000fc400078e020f */
[----:B----4-:R-:W-:Y:S01]  /*0db0*/  IMAD.IADD R48, R16, 0x1, R20 ;  /* 0x0000000110307824 */ /* 0x010fe200078e0214 */
[----:B------:R-:W-:Y:S01]  /*0dc0*/  IADD3 R49, PT, PT, R17, R21, RZ ;  /* 0x0000001511317210 */ /* 0x000fe20007ffe0ff */
[----:B------:R-:W-:Y:S01]  /*0dd0*/  IMAD.IADD R50, R18, 0x1, R22 ;  /* 0x0000000112327824 */ /* 0x000fe200078e0216 */
[----:B------:R-:W-:Y:S01]  /*0de0*/  STL.128 [R5+0x10], R44 ;  /* 0x0000102c05007387 */ /* 0x000fe20000100c00 */
[----:B------:R-:W-:Y:S01]  /*0df0*/  IMAD.IADD R51, R19, 0x1, R23 ;  /* 0x0000000113337824 */ /* 0x000fe200078e0217 */
[----:B-----5:R-:W-:Y:S01]  /*0e00*/  IADD3 R52, PT, PT, R24, R28, RZ ;  /* 0x0000001c18347210 */ /* 0x020fe20007ffe0ff */
[----:B------:R-:W-:Y:S01]  /*0e10*/  IMAD.IADD R53, R25, 0x1, R29 ;  /* 0x0000000119357824 */ /* 0x000fe200078e021d */
[----:B------:R-:W-:Y:S01]  /*0e20*/  IADD3 R54, PT, PT, R26, R30, RZ ;  /* 0x0000001e1a367210 */ /* 0x000fe20007ffe0ff */
[----:B------:R-:W-:Y:S01]  /*0e30*/  IMAD.IADD R55, R27, 0x1, R31 ;  /* 0x000000011b377824 */ /* 0x000fe200078e021f */
[----:B------:R-:W-:Y:S04]  /*0e40*/  STL.128 [R5+0x20], R48 ;  /* 0x0000203005007387 */ /* 0x000fe80000100c00 */
[----:B------:R0:W-:Y:S04]  /*0e50*/  STL.128 [R5+0x30], R52 ;  /* 0x0000303405007387 */ /* 0x0001e80000100c00 */
        /* <DEDUP_REMOVED lines=9> */
[----:B0-----:R-:W-:Y:S01]  /*0ef0*/  IMAD R5, R6, 0x4, R1 ;  /* 0x0000000406057824 */ /* 0x001fe200078e0201 */
        /* <DEDUP_REMOVED lines=106> */
[----:B------:R-:W-:Y:S02]  /*15a0*/  IADD3 R53, PT, PT, R21, R13, RZ ;  /* 0x0000000d15357210 */ /* 0x000fe40007ffe0ff */
[----:B------:R-:W-:Y:S01]  /*15b0*/  STL.128 [R5+0x20], R48 ;  /* 0x0000203005007387 */ /* 0x000fe20000100c00 */
[----:B------:R-:W-:-:S05]  /*15c0*/  IADD3 R55, PT, PT, R23, R15, RZ ;  /* 0x0000000f17377210 */ /* 0x000fca0007ffe0ff */
        /* <DEDUP_REMOVED lines=14> */
[----:B------:R-:W-:Y:S01]  /*16b0*/  IMAD.IADD R35, R35, 0x1, R43 ;  /* 0x0000000123237824 */ /* 0x000fe200078e022b */
[----:B---3--:R-:W-:Y:S01]  /*16c0*/  IADD3 R44, PT, PT, R28, R8, RZ ;  /* 0x000000081c2c7210 */ /* 0x008fe20007ffe0ff */
[----:B------:R-:W-:Y:S01]  /*16d0*/  IMAD.IADD R45, R29, 0x1, R9 ;  /* 0x000000011d2d7824 */ /* 0x000fe200078e0209 */
[----:B------:R-:W-:Y:S01]  /*16e0*/  IADD3 R46, PT, PT, R30, R10, RZ ;  /* 0x0000000a1e2e7210 */ /* 0x000fe20007ffe0ff */
[----:B------:R-:W-:Y:S01]  /*16f0*/  IMAD.IADD R47, R31, 0x1, R11 ;  /* 0x000000011f2f7824 */ /* 0x000fe200078e020b */
[----:B------:R-:W-:Y:S01]  /*1700*/  STL.128 [R3], R32 ;  /* 0x0000002003007387 */ /* 0x000fe20000100c00 */
[----:B----4-:R-:W-:Y:S01]  /*1710*/  IADD3 R48, PT, PT, R24, R16, RZ ;  /* 0x0000001018307210 */ /* 0x010fe20007ffe0ff */
[----:B------:R-:W-:Y:S01]  /*1720*/  IMAD.IADD R49, R25, 0x1, R17 ;  /* 0x0000000119317824 */ /* 0x000fe200078e0211 */
[----:B------:R-:W-:Y:S01]  /*1730*/  IADD3 R50, PT, PT, R26, R18, RZ ;  /* 0x000000121a327210 */ /* 0x000fe20007ffe0ff */
[----:B------:R-:W-:Y:S01]  /*1740*/  IMAD.IADD R51, R27, 0x1, R19 ;  /* 0x000000011b337824 */ /* 0x000fe200078e0213 */
[----:B------:R-:W-:Y:S01]  /*1750*/  STL.128 [R3+0x10], R44 ;  /* 0x0000102c03007387 */ /* 0x000fe20000100c00 */
[----:B-----5:R-:W-:Y:S01]  /*1760*/  IADD3 R52, PT, PT, R20, R12, RZ ;  /* 0x0000000c14347210 */ /* 0x020fe20007ffe0ff */
[----:B------:R-:W-:Y:S01]  /*1770*/  IMAD.IADD R54, R22, 0x1, R14 ;  /* 0x0000000116367824 */ /* 0x000fe200078e020e */
[----:B------:R-:W-:Y:S01]  /*1780*/  IADD3 R53, PT, PT, R21, R13, RZ ;  /* 0x0000000d15357210 */ /* 0x000fe20007ffe0ff */
        /* <DEDUP_REMOVED lines=21> */
[----:B------:R0:W-:Y:S01]  /*18e0*/  STL.128 [R5], R36 ;  /* 0x0000002405007387 */ /* 0x0001e20000100c00 */
[----:B----4-:R-:W-:Y:S01]  /*18f0*/  IADD3 R44, PT, PT, R24, R16, RZ ;  /* 0x00000010182c7210 */ /* 0x010fe20007ffe0ff */
[----:B------:R-:W-:Y:S01]  /*1900*/  IMAD.IADD R45, R25, 0x1, R17 ;  /* 0x00000001192d7824 */ /* 0x000fe200078e0211 */
[----:B------:R-:W-:Y:S01]  /*1910*/  IADD3 R46, PT, PT, R26, R18, RZ ;  /* 0x000000121a2e7210 */ /* 0x000fe20007ffe0ff */
[----:B------:R-:W-:Y:S01]  /*1920*/  IMAD.IADD R47, R27, 0x1, R19 ;  /* 0x000000011b2f7824 */ /* 0x000fe200078e0213 */
[----:B------:R1:W-:Y:S01]  /*1930*/  STL.128 [R5+0x10], R40 ;  /* 0x0000102805007387 */ /* 0x0003e20000100c00 */
[----:B-----5:R-:W-:Y:S01]  /*1940*/  IADD3 R48, PT, PT, R20, R12, RZ ;  /* 0x0000000c14307210 */ /* 0x020fe20007ffe0ff */
[----:B------:R-:W-:Y:S01]  /*1950*/  IMAD.IADD R50, R22, 0x1, R14 ;  /* 0x0000000116327824 */ /* 0x000fe200078e020e */
[----:B------:R-:W-:Y:S01]  /*1960*/  IADD3 R49, PT, PT, R21, R13, RZ ;  /* 0x0000000d15317210 */ /* 0x000fe20007ffe0ff */
[----:B------:R1:W-:Y:S01]  /*1970*/  STL.128 [R5+0x20], R44 ;  /* 0x0000202c05007387 */ /* 0x0003e20000100c00 */
        /* <DEDUP_REMOVED lines=9> */
[----:B0-----:R-:W5:Y:S01]  /*1a10*/  LDL.128 R36, [R3+0x30] ;  /* 0x0000300003247983 */ /* 0x001f620000100c00 */
[----:B------:R-:W-:-:S04]  /*1a20*/  IADD3 R4, PT, PT, R4, 0x80, RZ ;  /* 0x0000008004047810 */ /* 0x000fc80007ffe0ff */
[----:B------:R-:W-:Y:S02]  /*1a30*/  ISETP.NE.AND P0, PT, R4, 0x200, PT ;  /* 0x000002000400780c */ /* 0x000fe40003f05270 */
        /* <DEDUP_REMOVED lines=17> */
[----:B------:R-:W-:Y:S01]  /*1b50*/  IMAD.IADD R35, R35, 0x1, R39 ;  /* 0x0000000123237824 */ /* 0x000fe200078e0227 */
[----:B------:R1:W-:Y:S04]  /*1b60*/  STL.128 [R3+0x20], R24 ;  /* 0x0000201803007387 */ /* 0x0003e80000100c00 */
[----:B------:R1:W-:Y:S01]  /*1b70*/  STL.128 [R3+0x30], R32 ;  /* 0x0000302003007387 */ /* 0x0003e20000100c00 */
[----:B------:R-:W-:Y:S05]  /*1b80*/  @P0 BRA `(.L_x_6) ;  /* 0xfffffff000380947 */ /* 0x000fea000383ffff */
[----:B------:R-:W-:-:S07]  /*1b90*/  IMAD.MOV.U32 R4, RZ, RZ, RZ ;  /* 0x000000ffff047224 */ /* 0x000fce00078e00ff */
.L_x_7:
[----:B-1----:R-:W-:-:S05]  /*1ba0*/  LEA R5, R4, R1, 0x2 ;  /* 0x0000000104057211 */ /* 0x002fca00078e10ff */
[----:B------:R-:W2:Y:S04]  /*1bb0*/  LDL.128 R40, [R5+0x400] ;  /* 0x0004000005287983 */ /* 0x000ea80000100c00 */
[----:B0-----:R-:W2:Y:S04]  /*1bc0*/  LDL.128 R32, [R5] ;  /* 0x0000000005207983 */ /* 0x001ea80000100c00 */
[----:B------:R-:W3:Y:S04]  /*1bd0*/  LDL.128 R8, [R5+0x410] ;  /* 0x0004100005087983 */ /* 0x000ee80000100c00 */
[----:B------:R-:W3:Y:S04]  /*1be0*/  LDL.128 R12, [R5+0x10] ;  /* 0x00001000050c7983 */ /* 0x000ee80000100c00 */
[----:B------:R-:W4:Y:S04]  /*1bf0*/  LDL.128 R16, [R5+0x420] ;  /* 0x0004200005107983 */ /* 0x000f280000100c00 */
[----:B------:R-:W4:Y:S04]  /*1c00*/  LDL.128 R20, [R5+0x20] ;  /* 0x0000200005147983 */ /* 0x000f280000100c00 */
[----:B------:R-:W5:Y:S04]  /*1c10*/  LDL.128 R24, [R5+0x430] ;  /* 0x0004300005187983 */ /* 0x000f680000100c00 */
[----:B------:R-:W5:Y:S01]  /*1c20*/  LDL.128 R28, [R5+0x30] ;  /* 0x00003000051c7983 */ /* 0x000f620000100c00 */
[----:B------:R-:W-:-:S04]  /*1c30*/  IADD3 R6, PT, PT, R4, 0x10, RZ ;  /* 0x0000001004067810 */ /* 0x000fc80007ffe0ff */
[----:B------:R-:W-:Y:S01]  /*1c40*/  LEA R3, R6, R1, 0x2 ;  /* 0x0000000106037211 */ /* 0x000fe200078e10ff */
[----:B--2---:R-:W-:Y:S01]  /*1c50*/  IMAD.IADD R40, R40, 0x1, R32 ;  /* 0x0000000128287824 */ /* 0x004fe200078e0220 */
[----:B------:R-:W-:Y:S01]  /*1c60*/  IADD3 R41, PT, PT, R41, R33, RZ ;  /* 0x0000002129297210 */ /* 0x000fe20007ffe0ff */
[----:B------:R-:W-:Y:S01]  /*1c70*/  IMAD.IADD R42, R42, 0x1, R34 ;  /* 0x000000012a2a7824 */ /* 0x000fe200078e0222 */
[----:B------:R-:W-:Y:S01]  /*1c80*/  IADD3 R43, PT, PT, R43, R35, RZ ;  /* 0x000000232b2b7210 */ /* 0x000fe20007ffe0ff */
[----:B---3--:R-:W-:Y:S01]  /*1c90*/  IMAD.IADD R44, R8, 0x1, R12 ;  /* 0x00000001082c7824 */ /* 0x008fe200078e020c */
[----:B------:R-:W-:Y:S01]  /*1ca0*/  IADD3 R45, PT, PT, R9, R13, RZ ;  /* 0x0000000d092d7210 */ /* 0x000fe20007ffe0ff */
[----:B------:R-:W-:Y:S01]  /*1cb0*/  IMAD.IADD R46, R10, 0x1, R14 ;  /* 0x000000010a2e7824 */ /* 0x000fe200078e020e */
[----:B------:R-:W-:Y:S01]  /*1cc0*/  IADD3 R47, PT, PT, R11, R15, RZ ;  /* 0x0000000f0b2f7210 */ /* 0x000fe20007ffe0ff */
[----:B------:R-:W-:Y:S01]  /*1cd0*/  STL.128 [R5], R40 ;  /* 0x0000002805007387 */ /* 0x000fe20000100c00 */
[----:B----4-:R-:W-:Y:S01]  /*1ce0*/  IMAD.IADD R48, R16, 0x1, R20 ;  /* 0x0000000110307824 */ /* 0x010fe200078e0214 */
[----:B------:R-:W-:Y:S01]  /*1cf0*/  IADD3 R49, PT, PT, R17, R21, RZ ;  /* 0x0000001511317210 */ /* 0x000fe20007ffe0ff */
[----:B------:R-:W-:Y:S01]  /*1d00*/  IMAD.IADD R50, R18, 0x1, R22 ;  /* 0x0000000112327824 */ /* 0x000fe200078e0216 */
[----:B------:R-:W-:Y:S01]  /*1d10*/  IADD3 R51, PT, PT, R19, R23, RZ ;  /* 0x0000001713337210 */ /* 0x000fe20007ffe0ff */
[----:B------:R-:W-:Y:S01]  /*1d20*/  STL.128 [R5+0x10], R44 ;  /* 0x0000102c05007387 */ /* 0x000fe20000100c00 */
[----:B-----5:R-:W-:Y:S01]  /*1d30*/  IMAD.IADD R52, R24, 0x1, R28 ;  /* 0x0000000118347824 */ /* 0x020fe200078e021c */
[----:B------:R-:W-:Y:S01]  /*1d40*/  IADD3 R54, PT, PT, R26, R30, RZ ;  /* 0x0000001e1a367210 */ /* 0x000fe20007ffe0ff */
[----:B------:R-:W-:Y:S01]  /*1d50*/  IMAD.IADD R53, R25, 0x1, R29 ;  /* 0x0000000119357824 */ /* 0x000fe200078e021d */
[----:B------:R-:W-:Y:S01]  /*1d60*/  STL.128 [R5+0x20], R48 ;  /* 0x0000203005007387 */ /* 0x000fe20000100c00 */
[----:B------:R-:W-:-:S05]  /*1d70*/  IMAD.IADD R55, R27, 0x1, R31 ;  /* 0x000000011b377824 */ /* 0x000fca00078e021f */
        /* <DEDUP_REMOVED lines=9> */
[----:B------:R-:W-:-:S04]  /*1e10*/  IADD3 R6, PT, PT, R4, 0x20, RZ ;  /* 0x0000002004067810 */ /* 0x000fc80007ffe0ff */
[----:B0-----:R-:W-:Y:S01]  /*1e20*/  LEA R5, R6, R1, 0x2 ;  /* 0x0000000106057211 */ /* 0x001fe200078e10ff */
        /* <DEDUP_REMOVED lines=158> */
[----:B------:R0:W-:Y:S01]  /*2810*/  STL.128 [R5], R36 ;  /* 0x0000002405007387 */ /* 0x0001e20000100c00 */
[----:B----4-:R-:W-:Y:S01]  /*2820*/  IMAD.IADD R44, R24, 0x1, R16 ;  /* 0x00000001182c7824 */ /* 0x010fe200078e0210 */
[----:B------:R-:W-:Y:S01]  /*2830*/  IADD3 R45, PT, PT, R25, R17, RZ ;  /* 0x00000011192d7210 */ /* 0x000fe20007ffe0ff */
[----:B------:R-:W-:Y:S01]  /*2840*/  IMAD.IADD R46, R26, 0x1, R18 ;  /* 0x000000011a2e7824 */ /* 0x000fe200078e0212 */
[----:B------:R-:W-:Y:S01]  /*2850*/  IADD3 R47, PT, PT, R27, R19, RZ ;  /* 0x000000131b2f7210 */ /* 0x000fe20007ffe0ff */
[----:B------:R2:W-:Y:S01]  /*2860*/  STL.128 [R5+0x10], R40 ;  /* 0x0000102805007387 */ /* 0x0005e20000100c00 */
[----:B-----5:R-:W-:Y:S01]  /*2870*/  IMAD.IADD R48, R20, 0x1, R12 ;  /* 0x0000000114307824 */ /* 0x020fe200078e020c */
[----:B------:R-:W-:Y:S01]  /*2880*/  IADD3 R50, PT, PT, R22, R14, RZ ;  /* 0x0000000e16327210 */ /* 0x000fe20007ffe0ff */
[----:B------:R-:W-:Y:S01]  /*2890*/  IMAD.IADD R49, R21, 0x1, R13 ;  /* 0x0000000115317824 */ /* 0x000fe200078e020d */
[----:B------:R2:W-:Y:S01]  /*28a0*/  STL.128 [R5+0x20], R44 ;  /* 0x0000202c05007387 */ /* 0x0005e20000100c00 */
[----:B------:R-:W-:-:S05]  /*28b0*/  IMAD.IADD R51, R23, 0x1, R15 ;  /* 0x0000000117337824 */ /* 0x000fca00078e020f */
[----:B------:R2:W-:Y:S04]  /*28c0*/  STL.128 [R5+0x30], R48 ;  /* 0x0000303005007387 */ /* 0x0005e80000100c00 */
[----:B------:R-:W3:Y:S04]  /*28d0*/  LDL.128 R8, [R3+0x400] ;  /* 0x0004000003087983 */ /* 0x000ee80000100c00 */
[----:B------:R-:W3:Y:S04]  /*28e0*/  LDL.128 R12, [R3] ;  /* 0x00000000030c7983 */ /* 0x000ee80000100c00 */
[----:B------:R-:W4:Y:S04]  /*28f0*/  LDL.128 R16, [R3+0x410] ;  /* 0x0004100003107983 */ /* 0x000f280000100c00 */
[----:B------:R-:W4:Y:S04]  /*2900*/  LDL.128 R20, [R3+0x10] ;  /* 0x0000100003147983 */ /* 0x000f280000100c00 */
[----:B------:R-:W5:Y:S04]  /*2910*/  LDL.128 R24, [R3+0x420] ;  /* 0x0004200003187983 */ /* 0x000f680000100c00 */
[----:B------:R-:W5:Y:S04]  /*2920*/  LDL.128 R28, [R3+0x20] ;  /* 0x00002000031c7983 */ /* 0x000f680000100c00 */
[----:B------:R-:W2:Y:S04]  /*2930*/  LDL.128 R32, [R3+0x430] ;  /* 0x0004300003207983 */ /* 0x000ea80000100c00 */
[----:B0-----:R-:W2:Y:S01]  /*2940*/  LDL.128 R36, [R3+0x30] ;  /* 0x0000300003247983 */ /* 0x001ea20000100c00 */
[----:B------:R-:W-:-:S05]  /*2950*/  VIADD R4, R4, 0x80 ;  /* 0x0000008004047836 */ /* 0x000fca0000000000 */
[----:B------:R-:W-:Y:S01]  /*2960*/  ISETP.NE.AND P0, PT, R4, 0x100, PT ;  /* 0x000001000400780c */ /* 0x000fe20003f05270 */
[----:B---3--:R-:W-:Y:S01]  /*2970*/  IMAD.IADD R8, R8, 0x1, R12 ;  /* 0x0000000108087824 */ /* 0x008fe200078e020c */
[----:B------:R-:W-:Y:S01]  /*2980*/  IADD3 R9, PT, PT, R9, R13, RZ ;  /* 0x0000000d09097210 */ /* 0x000fe20007ffe0ff */
[----:B------:R-:W-:Y:S01]  /*2990*/  IMAD.IADD R10, R10, 0x1, R14 ;  /* 0x000000010a0a7824 */ /* 0x000fe200078e020e */
[----:B------:R-:W-:Y:S01]  /*29a0*/  IADD3 R11, PT, PT, R11, R15, RZ ;  /* 0x0000000f0b0b7210 */ /* 0x000fe20007ffe0ff */
[----:B----4-:R-:W-:Y:S01]  /*29b0*/  IMAD.IADD R16, R16, 0x1, R20 ;  /* 0x0000000110107824 */ /* 0x010fe200078e0214 */
[----:B------:R-:W-:Y:S01]  /*29c0*/  IADD3 R17, PT, PT, R17, R21, RZ ;  /* 0x0000001511117210 */ /* 0x000fe20007ffe0ff */
[----:B------:R-:W-:Y:S01]  /*29d0*/  IMAD.IADD R18, R18, 0x1, R22 ;  /* 0x0000000112127824 */ /* 0x000fe200078e0216 */
[----:B------:R-:W-:Y:S01]  /*29e0*/  IADD3 R19, PT, PT, R19, R23, RZ ;  /* 0x0000001713137210 */ /* 0x000fe20007ffe0ff */
[----:B------:R0:W-:Y:S01]  /*29f0*/  STL.128 [R3], R8 ;  /* 0x0000000803007387 */ /* 0x0001e20000100c00 */
[----:B-----5:R-:W-:Y:S01]  /*2a00*/  IMAD.IADD R24, R24, 0x1, R28 ;  /* 0x0000000118187824 */ /* 0x020fe200078e021c */
[----:B------:R-:W-:Y:S01]  /*2a10*/  IADD3 R25, PT, PT, R25, R29, RZ ;  /* 0x0000001d19197210 */ /* 0x000fe20007ffe0ff */
[----:B------:R-:W-:Y:S01]  /*2a20*/  IMAD.IADD R26, R26, 0x1, R30 ;  /* 0x000000011a1a7824 */ /* 0x000fe200078e021e */
[----:B------:R-:W-:Y:S01]  /*2a30*/  IADD3 R27, PT, PT, R27, R31, RZ ;  /* 0x0000001f1b1b7210 */ /* 0x000fe20007ffe0ff */
[----:B------:R0:W-:Y:S01]  /*2a40*/  STL.128 [R3+0x10], R16 ;  /* 0x0000101003007387 */ /* 0x0001e20000100c00 */
[----:B--2---:R-:W-:Y:S01]  /*2a50*/  IMAD.IADD R32, R32, 0x1, R36 ;  /* 0x0000000120207824 */ /* 0x004fe200078e0224 */
[----:B------:R-:W-:Y:S01]  /*2a60*/  IADD3 R33, PT, PT, R33, R37, RZ ;  /* 0x0000002521217210 */ /* 0x000fe20007ffe0ff */
[----:B------:R-:W-:Y:S01]  /*2a70*/  IMAD.IADD R34, R34, 0x1, R38 ;  /* 0x0000000122227824 */ /* 0x000fe200078e0226 */
[----:B------:R-:W-:Y:S01]  /*2a80*/  IADD3 R35, PT, PT, R35, R39, RZ ;  /* 0x0000002723237210 */ /* 0x000fe20007ffe0ff */
[----:B------:R0:W-:Y:S04]  /*2a90*/  STL.128 [R3+0x20], R24 ;  /* 0x0000201803007387 */ /* 0x0001e80000100c00 */
[----:B------:R0:W-:Y:S01]  /*2aa0*/  STL.128 [R3+0x30], R32 ;  /* 0x0000302003007387 */ /* 0x0001e20000100c00 */
[----:B------:R-:W-:Y:S05]  /*2ab0*/  @P0 BRA `(.L_x_7) ;  /* 0xfffffff000380947 */ /* 0x000fea000383ffff */
[----:B0-----:R-:W2:Y:S04]  /*2ac0*/  LDL.128 R24, [R1+0x280] ;  /* 0x0002800001187983 */ /* 0x001ea80000100c00 */
[----:B------:R-:W2:Y:S04]  /*2ad0*/  LDL.128 R40, [R1+0x80] ;  /* 0x0000800001287983 */ /* 0x000ea80000100c00 */
[----:B------:R-:W3:Y:S04]  /*2ae0*/  LDL.128 R8, [R1+0x380] ;  /* 0x0003800001087983 */ /* 0x000ee80000100c00 */
[----:B------:R-:W3:Y:S04]  /*2af0*/  LDL.128 R20, [R1+0x180] ;  /* 0x0001800001147983 */ /* 0x000ee80000100c00 */
[----:B------:R-:W4:Y:S04]  /*2b00*/  LDL.128 R48, [R1+0x290] ;  /* 0x0002900001307983 */ /* 0x000f280000100c00 */
[----:B------:R-:W4:Y:S04]  /*2b10*/  LDL.128 R16, [R1+0x90] ;  /* 0x0000900001107983 */ /* 0x000f280000100c00 */
[----:B------:R-:W5:Y:S04]  /*2b20*/  LDL.128 R28, [R1+0x390] ;  /* 0x00039000011c7983 */ /* 0x000f680000100c00 */
[----:B------:R-:W5:Y:S04]  /*2b30*/  LDL.128 R12, [R1+0x190] ;  /* 0x00019000010c7983 */ /* 0x000f680000100c00 */
[----:B------:R-:W5:Y:S04]  /*2b40*/  LDL.128 R36, [R1+0x2a0] ;  /* 0x0002a00001247983 */ /* 0x000f680000100c00 */
[----:B------:R-:W5:Y:S04]  /*2b50*/  LDL.128 R4, [R1+0xa0] ;  /* 0x0000a00001047983 */ /* 0x000f680000100c00 */
[----:B------:R-:W5:Y:S04]  /*2b60*/  LDL.128 R44, [R1+0x2b0] ;  /* 0x0002b000012c7983 */ /* 0x000f680000100c00 */
[----:B------:R-:W5:Y:S04]  /*2b70*/  LDL.128 R32, [R1+0x3b0] ;  /* 0x0003b00001207983 */ /* 0x000f680000100c00 */
[----:B------:R-:W5:Y:S01]  /*2b80*/  LDL.128 R52, [R1+0x200] ;  /* 0x0002000001347983 */ /* 0x000f620000100c00 */
        /* <DEDUP_REMOVED lines=8> */
[----:B------:R0:W-:Y:S04]  /*2c10*/  STL.128 [R1+0x80], R40 ;  /* 0x0000802801007387 */ /* 0x0001e80000100c00 */
[----:B------:R-:W2:Y:S04]  /*2c20*/  LDL.128 R20, [R1+0x3a0] ;  /* 0x0003a00001147983 */ /* 0x000ea80000100c00 */
[----:B------:R-:W2:Y:S01]  /*2c30*/  LDL.128 R8, [R1+0x1a0] ;  /* 0x0001a00001087983 */ /* 0x000ea20000100c00 */
[----:B----4-:R-:W-:Y:S01]  /*2c40*/  IADD3 R48, PT, PT, R48, R16, RZ ;  /* 0x0000001030307210 */ /* 0x010fe20007ffe0ff */
[----:B------:R-:W-:Y:S01]  /*2c50*/  IMAD.IADD R49, R49, 0x1, R17 ;  /* 0x0000000131317824 */ /* 0x000fe200078e0211 */
[----:B------:R-:W-:Y:S01]  /*2c60*/  IADD3 R50, PT, PT, R50, R18, RZ ;  /* 0x0000001232327210 */ /* 0x000fe20007ffe0ff */
[----:B------:R1:W-:Y:S01]  /*2c70*/  STL.128 [R1+0x180], R24 ;  /* 0x0001801801007387 */ /* 0x0003e20000100c00 */
[----:B------:R-:W-:Y:S01]  /*2c80*/  IMAD.IADD R51, R51, 0x1, R19 ;  /* 0x0000000133337824 */ /* 0x000fe200078e0213 */
[----:B-----5:R-:W-:Y:S01]  /*2c90*/  IADD3 R28, PT, PT, R28, R12, RZ ;  /* 0x0000000c1c1c7210 */ /* 0x020fe20007ffe0ff */
[----:B------:R-:W-:Y:S01]  /*2ca0*/  IMAD.IADD R29, R29, 0x1, R13 ;  /* 0x000000011d1d7824 */ /* 0x000fe200078e020d */
[----:B0-----:R-:W-:Y:S01]  /*2cb0*/  IADD3 R40, PT, PT, R40, R24, RZ ;  /* 0x0000001828287210 */ /* 0x001fe20007ffe0ff */
[----:B------:R-:W-:Y:S01]  /*2cc0*/  IMAD.IADD R41, R41, 0x1, R25 ;  /* 0x0000000129297824 */ /* 0x000fe200078e0219 */
[----:B------:R-:W-:Y:S01]  /*2cd0*/  IADD3 R42, PT, PT, R42, R26, RZ ;  /* 0x0000001a2a2a7210 */ /* 0x000fe20007ffe0ff */
[----:B------:R-:W-:Y:S01]  /*2ce0*/  IMAD.IADD R43, R43, 0x1, R27 ;  /* 0x000000012b2b7824 */ /* 0x000fe200078e021b */
[----:B------:R-:W-:Y:S01]  /*2cf0*/  IADD3 R30, PT, PT, R30, R14, RZ ;  /* 0x0000000e1e1e7210 */ /* 0x000fe20007ffe0ff */
[----:B------:R-:W-:Y:S01]  /*2d00*/  IMAD.IADD R31, R31, 0x1, R15 ;  /* 0x000000011f1f7824 */ /* 0x000fe200078e020f */
[----:B------:R-:W-:Y:S01]  /*2d10*/  IADD3 R37, PT, PT, R37, R5, RZ ;  /* 0x0000000525257210 */ /* 0x000fe20007ffe0ff */
[----:B------:R-:W-:Y:S01]  /*2d20*/  IMAD.IADD R36, R36, 0x1, R4 ;  /* 0x0000000124247824 */ /* 0x000fe200078e0204 */
[----:B------:R-:W-:Y:S01]  /*2d30*/  IADD3 R39, PT, PT, R39, R7, RZ ;  /* 0x0000000727277210 */ /* 0x000fe20007ffe0ff */
[----:B------:R-:W-:Y:S01]  /*2d40*/  IMAD.IADD R38, R38, 0x1, R6 ;  /* 0x0000000126267824 */ /* 0x000fe200078e0206 */
[----:B------:R-:W3:Y:S04]  /*2d50*/  LDL.128 R16, [R1+0xb0] ;  /* 0x0000b00001107983 */ /* 0x000ee80000100c00 */
[----:B------:R-:W4:Y:S04]  /*2d60*/  LDL.128 R12, [R1+0x1b0] ;  /* 0x0001b000010c7983 */ /* 0x000f280000100c00 */
[----:B-1----:R-:W5:Y:S04]  /*2d70*/  LDL.128 R24, [R1+0x2c0] ;  /* 0x0002c00001187983 */ /* 0x002f680000100c00 */
[----:B------:R-:W5:Y:S04]  /*2d80*/  LDL.128 R4, [R1+0xc0] ;  /* 0x0000c00001047983 */ /* 0x000f680000100c00 */
[----:B------:R0:W-:Y:S04]  /*2d90*/  STL.128 [R1+0x190], R28 ;  /* 0x0001901c01007387 */ /* 0x0001e80000100c00 */
[----:B------:R-:W-:Y:S04]  /*2da0*/  STL.128 [R1+0xa0], R36 ;  /* 0x0000a02401007387 */ /* 0x000fe80000100c00 */
[----:B------:R1:W-:Y:S01]  /*2db0*/  STL.128 [R1+0x90], R48 ;  /* 0x0000903001007387 */ /* 0x0003e20000100c00 */
[----:B0-----:R-:W-:Y:S01]  /*2dc0*/  IADD3 R28, PT, PT, R48, R28, RZ ;  /* 0x0000001c301c7210 */ /* 0x001fe20007ffe0ff */
[----:B------:R-:W-:Y:S01]  /*2dd0*/  IMAD.IADD R29, R49, 0x1, R29 ;  /* 0x00000001311d7824 */ /* 0x000fe200078e021d */
[----:B------:R-:W-:Y:S01]  /*2de0*/  IADD3 R30, PT, PT, R50, R30, RZ ;  /* 0x0000001e321e7210 */ /* 0x000fe20007ffe0ff */
[----:B------:R-:W-:-:S02]  /*2df0*/  IMAD.IADD R31, R51, 0x1, R31 ;  /* 0x00000001331f7824 */ /* 0x000fc400078e021f */
[----:B-1----:R-:W5:Y:S01]  /*2e00*/  LDL.128 R48, [R1+0x3c0] ;  /* 0x0003c00001307983 */ /* 0x002f620000100c00 */
[----:B--2---:R-:W-:Y:S01]  /*2e10*/  IMAD.IADD R8, R20, 0x1, R8 ;  /* 0x0000000114087824 */ /* 0x004fe200078e0208 */
[----:B------:R-:W-:Y:S01]  /*2e20*/  IADD3 R9, PT, PT, R21, R9, RZ ;  /* 0x0000000915097210 */ /* 0x000fe20007ffe0ff */
[----:B------:R-:W-:Y:S01]  /*2e30*/  IMAD.IADD R10, R22, 0x1, R10 ;  /* 0x00000001160a7824 */ /* 0x000fe200078e020a */
[----:B------:R-:W-:Y:S02]  /*2e40*/  IADD3 R11, PT, PT, R23, R11, RZ ;  /* 0x0000000b170b7210 */ /* 0x000fe40007ffe0ff */
[----:B------:R-:W-:Y:S01]  /*2e50*/  IADD3 R36, PT, PT, R36, R8, RZ ;  /* 0x0000000824247210 */ /* 0x000fe20007ffe0ff */
[----:B------:R-:W-:Y:S01]  /*2e60*/  IMAD.IADD R37, R37, 0x1, R9 ;  /* 0x0000000125257824 */ /* 0x000fe200078e0209 */
[----:B------:R-:W-:Y:S01]  /*2e70*/  IADD3 R38, PT, PT, R38, R10, RZ ;  /* 0x0000000a26267210 */ /* 0x000fe20007ffe0ff */
[----:B------:R0:W-:Y:S01]  /*2e80*/  STL.128 [R1+0x1a0], R8 ;  /* 0x0001a00801007387 */ /* 0x0001e20000100c00 */
[----:B------:R-:W-:-:S03]  /*2e90*/  IMAD.IADD R39, R39, 0x1, R11 ;  /* 0x0000000127277824 */ /* 0x000fc600078e020b */
[----:B------:R-:W2:Y:S01]  /*2ea0*/  LDL.128 R20, [R1+0x3d0] ;  /* 0x0003d00001147983 */ /* 0x000ea20000100c00 */
        /* <DEDUP_REMOVED lines=8> */
[----:B------:R-:W3:Y:S01]  /*2f30*/  LDL.128 R16, [R1+0x1c0] ;  /* 0x0001c00001107983 */ /* 0x000ee20000100c00 */
[----:B-----5:R-:W-:Y:S01]  /*2f40*/  IMAD.IADD R24, R24, 0x1, R4 ;  /* 0x0000000118187824 */ /* 0x020fe200078e0204 */
[----:B------:R-:W-:Y:S01]  /*2f50*/  IADD3 R25, PT, PT, R25, R5, RZ ;  /* 0x0000000519197210 */ /* 0x000fe20007ffe0ff */
[----:B------:R-:W-:Y:S01]  /*2f60*/  IMAD.IADD R26, R26, 0x1, R6 ;  /* 0x000000011a1a7824 */ /* 0x000fe200078e0206 */
[----:B------:R-:W-:Y:S01]  /*2f70*/  IADD3 R27, PT, PT, R27, R7, RZ ;  /* 0x000000071b1b7210 */ /* 0x000fe20007ffe0ff */
[----:B0-----:R-:W4:Y:S04]  /*2f80*/  LDL.128 R8, [R1+0x2d0] ;  /* 0x0002d00001087983 */ /* 0x001f280000100c00 */
[----:B------:R-:W4:Y:S04]  /*2f90*/  LDL.128 R12, [R1+0xd0] ;  /* 0x0000d000010c7983 */ /* 0x000f280000100c00 */
[----:B------:R-:W2:Y:S04]  /*2fa0*/  LDL.128 R4, [R1+0x1d0] ;  /* 0x0001d00001047983 */ /* 0x000ea80000100c00 */
[----:B------:R0:W-:Y:S04]  /*2fb0*/  STL.128 [R1+0x1b0], R32 ;  /* 0x0001b02001007387 */ /* 0x0001e80000100c00 */
[----:B------:R1:W-:Y:S01]  /*2fc0*/  STL.128 [R1+0xb0], R44 ;  /* 0x0000b02c01007387 */ /* 0x0003e20000100c00 */
[----:B0-----:R-:W-:Y:S01]  /*2fd0*/  IADD3 R32, PT, PT, R44, R32, RZ ;  /* 0x000000202c207210 */ /* 0x001fe20007ffe0ff */
[----:B------:R-:W-:Y:S01]  /*2fe0*/  IMAD.IADD R33, R45, 0x1, R33 ;  /* 0x000000012d217824 */ /* 0x000fe200078e0221 */
[----:B------:R-:W-:Y:S01]  /*2ff0*/  IADD3 R34, PT, PT, R46, R34, RZ ;  /* 0x000000222e227210 */ /* 0x000fe20007ffe0ff */
[----:B------:R-:W-:-:S02]  /*3000*/  IMAD.IADD R35, R47, 0x1, R35 ;  /* 0x000000012f237824 */ /* 0x000fc400078e0223 */
[----:B-1----:R-:W5:Y:S01]  /*3010*/  LDL.128 R44, [R1+0xe0] ;  /* 0x0000e000012c7983 */ /* 0x002f620000100c00 */
[----:B---3--:R-:W-:Y:S01]  /*3020*/  IMAD.IADD R48, R48, 0x1, R16 ;  /* 0x0000000130307824 */ /* 0x008fe200078e0210 */
[----:B------:R-:W-:Y:S01]  /*3030*/  IADD3 R49, PT, PT, R49, R17, RZ ;  /* 0x0000001131317210 */ /* 0x000fe20007ffe0ff */
[----:B------:R-:W-:Y:S01]  /*3040*/  IMAD.IADD R50, R50, 0x1, R18 ;  /* 0x0000000132327824 */ /* 0x000fe200078e0212 */
[----:B------:R-:W-:Y:S02]  /*3050*/  IADD3 R51, PT, PT, R51, R19, RZ ;  /* 0x0000001333337210 */ /* 0x000fe40007ffe0ff */
[----:B------:R-:W5:Y:S01]  /*3060*/  LDL.128 R16, [R1+0x2e0] ;  /* 0x0002e00001107983 */ /* 0x000f620000100c00 */
[----:B----4-:R-:W-:Y:S01]  /*3070*/  IMAD.IADD R8, R8, 0x1, R12 ;  /* 0x0000000108087824 */ /* 0x010fe200078e020c */
[----:B------:R-:W-:Y:S01]  /*3080*/  IADD3 R9, PT, PT, R9, R13, RZ ;  /* 0x0000000d09097210 */ /* 0x000fe20007ffe0ff */
[----:B------:R-:W-:Y:S01]  /*3090*/  IMAD.IADD R10, R10, 0x1, R14 ;  /* 0x000000010a0a7824 */ /* 0x000fe200078e020e */
[----:B------:R-:W-:Y:S01]  /*30a0*/  IADD3 R11, PT, PT, R11, R15, RZ ;  /* 0x0000000f0b0b7210 */ /* 0x000fe20007ffe0ff */
[----:B--2---:R-:W-:Y:S01]  /*30b0*/  IMAD.IADD R20, R20, 0x1, R4 ;  /* 0x0000000114147824 */ /* 0x004fe200078e0204 */
[----:B------:R-:W-:Y:S01]  /*30c0*/  IADD3 R21, PT, PT, R21, R5, RZ ;  /* 0x0000000515157210 */ /* 0x000fe20007ffe0ff */
[----:B------:R-:W-:Y:S01]  /*30d0*/  IMAD.IADD R22, R22, 0x1, R6 ;  /* 0x0000000116167824 */ /* 0x000fe200078e0206 */
[----:B------:R-:W-:Y:S01]  /*30e0*/  IADD3 R23, PT, PT, R23, R7, RZ ;  /* 0x0000000717177210 */ /* 0x000fe20007ffe0ff */
[----:B------:R-:W2:Y:S04]  /*30f0*/  LDL.128 R12, [R1+0x1e0] ;  /* 0x0001e000010c7983 */ /* 0x000ea80000100c00 */
[----:B------:R-:W2:Y:S04]  /*3100*/  LDL.128 R4, [R1+0x3e0] ;  /* 0x0003e00001047983 */ /* 0x000ea80000100c00 */
[----:B------:R0:W-:Y:S04]  /*3110*/  STL.128 [R1+0xc0], R24 ;  /* 0x0000c01801007387 */ /* 0x0001e80000100c00 */
[----:B------:R1:W-:Y:S04]  /*3120*/  STL.128 [R1+0x1d0], R20 ;  /* 0x0001d01401007387 */ /* 0x0003e80000100c00 */
[----:B------:R3:W-:Y:S04]  /*3130*/  STL.128 [R1+0x1c0], R48 ;  /* 0x0001c03001007387 */ /* 0x0007e80000100c00 */
[----:B------:R4:W-:Y:S01]  /*3140*/  STL.128 [R1+0xd0], R8 ;  /* 0x0000d00801007387 */ /* 0x0009e20000100c00 */
[----:B0-----:R-:W-:Y:S01]  /*3150*/  IADD3 R24, PT, PT, R24, R48, RZ ;  /* 0x0000003018187210 */ /* 0x001fe20007ffe0ff */
[----:B------:R-:W-:Y:S01]  /*3160*/  IMAD.IADD R25, R25, 0x1, R49 ;  /* 0x0000000119197824 */ /* 0x000fe200078e0231 */
[----:B------:R-:W-:Y:S01]  /*3170*/  IADD3 R26, PT, PT, R26, R50, RZ ;  /* 0x000000321a1a7210 */ /* 0x000fe20007ffe0ff */
[----:B------:R-:W-:Y:S01]  /*3180*/  IMAD.IADD R27, R27, 0x1, R51 ;  /* 0x000000011b1b7824 */ /* 0x000fe200078e0233 */
[----:B-1----:R-:W-:Y:S01]  /*3190*/  IADD3 R20, PT, PT, R8, R20, RZ ;  /* 0x0000001408147210 */ /* 0x002fe20007ffe0ff */
[----:B------:R-:W-:Y:S01]  /*31a0*/  IMAD.IADD R21, R9, 0x1, R21 ;  /* 0x0000000109157824 */ /* 0x000fe200078e0215 */
[----:B------:R-:W-:Y:S01]  /*31b0*/  IADD3 R22, PT, PT, R10, R22, RZ ;  /* 0x000000160a167210 */ /* 0x000fe20007ffe0ff */
[----:B------:R-:W-:Y:S01]  /*31c0*/  IMAD.IADD R23, R11, 0x1, R23 ;  /* 0x000000010b177824 */ /* 0x000fe200078e0217 */
[----:B---3--:R-:W3:Y:S04]  /*31d0*/  LDL.128 R48, [R1+0x2f0] ;  /* 0x0002f00001307983 */ /* 0x008ee80000100c00 */
[----:B----4-:R-:W4:Y:S01]  /*31e0*/  LDL.128 R8, [R1+0x1f0] ;  /* 0x0001f00001087983 */ /* 0x010f220000100c00 */
[----:B-----5:R-:W-:Y:S01]  /*31f0*/  IMAD.IADD R16, R16, 0x1, R44 ;  /* 0x0000000110107824 */ /* 0x020fe200078e022c */
[----:B------:R-:W-:Y:S01]  /*3200*/  IADD3 R17, PT, PT, R17, R45, RZ ;  /* 0x0000002d11117210 */ /* 0x000fe20007ffe0ff */
[----:B------:R-:W-:Y:S01]  /*3210*/  IMAD.IADD R18, R18, 0x1, R46 ;  /* 0x0000000112127824 */ /* 0x000fe200078e022e */
[----:B------:R-:W-:-:S02]  /*3220*/  IADD3 R19, PT, PT, R19, R47, RZ ;  /* 0x0000002f13137210 */ /* 0x000fc40007ffe0ff */
[----:B------:R-:W3:Y:S01]  /*3230*/  LDL.128 R44, [R1+0xf0] ;  /* 0x0000f000012c7983 */ /* 0x000ee20000100c00 */
[----:B--2---:R-:W-:Y:S01]  /*3240*/  IMAD.IADD R4, R4, 0x1, R12 ;  /* 0x0000000104047824 */ /* 0x004fe200078e020c */
[----:B------:R-:W-:Y:S01]  /*3250*/  IADD3 R5, PT, PT, R5, R13, RZ ;  /* 0x0000000d05057210 */ /* 0x000fe20007ffe0ff */
[----:B------:R-:W-:Y:S01]  /*3260*/  IMAD.IADD R6, R6, 0x1, R14 ;  /* 0x0000000106067824 */ /* 0x000fe200078e020e */
[----:B------:R-:W-:Y:S02]  /*3270*/  IADD3 R7, PT, PT, R7, R15, RZ ;  /* 0x0000000f07077210 */ /* 0x000fe40007ffe0ff */
[----:B------:R-:W4:Y:S04]  /*3280*/  LDL.128 R12, [R1+0x3f0] ;  /* 0x0003f000010c7983 */ /* 0x000f280000100c00 */
[----:B------:R0:W-:Y:S04]  /*3290*/  STL.128 [R1+0x1e0], R4 ;  /* 0x0001e00401007387 */ /* 0x0001e80000100c00 */
[----:B------:R1:W-:Y:S01]  /*32a0*/  STL.128 [R1+0xe0], R16 ;  /* 0x0000e01001007387 */ /* 0x0003e20000100c00 */
[----:B0-----:R-:W-:Y:S01]  /*32b0*/  IADD3 R4, PT, PT, R16, R4, RZ ;  /* 0x0000000410047210 */ /* 0x001fe20007ffe0ff */
[----:B------:R-:W-:Y:S01]  /*32c0*/  IMAD.IADD R5, R17, 0x1, R5 ;  /* 0x0000000111057824 */ /* 0x000fe200078e0205 */
[----:B------:R-:W-:Y:S01]  /*32d0*/  IADD3 R6, PT, PT, R18, R6, RZ ;  /* 0x0000000612067210 */ /* 0x000fe20007ffe0ff */
[----:B------:R-:W-:-:S02]  /*32e0*/  IMAD.IADD R7, R19, 0x1, R7 ;  /* 0x0000000113077824 */ /* 0x000fc400078e0207 */
[----:B-1----:R-:W2:Y:S01]  /*32f0*/  LDL.128 R16, [R1+0x300] ;  /* 0x0003000001107983 */ /* 0x002ea20000100c00 */
[----:B---3--:R-:W-:Y:S01]  /*3300*/  IMAD.IADD R44, R48, 0x1, R44 ;  /* 0x00000001302c7824 */ /* 0x008fe200078e022c */
[----:B------:R-:W-:Y:S01]  /*3310*/  IADD3 R45, PT, PT, R49, R45, RZ ;  /* 0x0000002d312d7210 */ /* 0x000fe20007ffe0ff */
[----:B------:R-:W-:Y:S01]  /*3320*/  IMAD.IADD R46, R50, 0x1, R46 ;  /* 0x00000001322e7824 */ /* 0x000fe200078e022e */
[----:B------:R-:W-:Y:S02]  /*3330*/  IADD3 R47, PT, PT, R51, R47, RZ ;  /* 0x0000002f332f7210 */ /* 0x000fe40007ffe0ff */
[----:B------:R-:W3:Y:S01]  /*3340*/  LDL.128 R48, [R1] ;  /* 0x0000000001307983 */ /* 0x000ee20000100c00 */
[----:B----4-:R-:W-:Y:S01]  /*3350*/  IMAD.IADD R8, R12, 0x1, R8 ;  /* 0x000000010c087824 */ /* 0x010fe200078e0208 */
[----:B------:R-:W-:Y:S01]  /*3360*/  IADD3 R9, PT, PT, R13, R9, RZ ;  /* 0x000000090d097210 */ /* 0x000fe20007ffe0ff */
[----:B------:R-:W-:Y:S01]  /*3370*/  IMAD.IADD R10, R14, 0x1, R10 ;  /* 0x000000010e0a7824 */ /* 0x000fe200078e020a */
[----:B------:R-:W-:-:S02]  /*3380*/  IADD3 R11, PT, PT, R15, R11, RZ ;  /* 0x0000000b0f0b7210 */ /* 0x000fc40007ffe0ff */
[----:B------:R-:W2:Y:S04]  /*3390*/  LDL.128 R12, [R1+0x100] ;  /* 0x00010000010c7983 */ /* 0x000ea80000100c00 */
[----:B------:R0:W-:Y:S04]  /*33a0*/  STL.128 [R1+0x1f0], R8 ;  /* 0x0001f00801007387 */ /* 0x0001e80000100c00 */
[----:B------:R1:W-:Y:S04]  /*33b0*/  STL.128 [R1+0xf0], R44 ;  /* 0x0000f02c01007387 */ /* 0x0003e80000100c00 */
[----:B------:R4:W-:Y:S01]  /*33c0*/  STL.128 [R1+0x80], R40 ;  /* 0x0000802801007387 */ /* 0x0009e20000100c00 */
[----:B0-----:R-:W-:Y:S01]  /*33d0*/  IADD3 R8, PT, PT, R44, R8, RZ ;  /* 0x000000082c087210 */ /* 0x001fe20007ffe0ff */
[----:B---3--:R-:W-:Y:S01]  /*33e0*/  IMAD.IADD R48, R52, 0x1, R48 ;  /* 0x0000000134307824 */ /* 0x008fe200078e0230 */
        /* <DEDUP_REMOVED lines=8> */
[----:B------:R-:W-:Y:S01]  /*3470*/  IADD3 R3, PT, PT, R40, R48, R12 ;  /* 0x0000003028037210 */ /* 0x000fe20007ffe00c */
[----:B------:R-:W3:Y:S01]  /*3480*/  LDL.128 R16, [R1+0x10] ;  /* 0x0000100001107983 */ /* 0x000ee20000100c00 */
[----:B-1----:R-:W-:Y:S02]  /*3490*/  IADD3 R44, PT, PT, R41, R49, R13 ;  /* 0x00000031292c7210 */ /* 0x002fe40007ffe00d */
[----:B------:R-:W-:Y:S01]  /*34a0*/  IADD3 R56, PT, PT, R42, R50, R14 ;  /* 0x000000322a387210 */ /* 0x000fe20007ffe00e */
[----:B------:R0:W-:Y:S01]  /*34b0*/  STL.128 [R1+0x100], R12 ;  /* 0x0001000c01007387 */ /* 0x0001e20000100c00 */
[----:B------:R-:W-:-:S03]  /*34c0*/  IADD3 R57, PT, PT, R43, R51, R15 ;  /* 0x000000332b397210 */ /* 0x000fc60007ffe00f */
[----:B----4-:R-:W2:Y:S04]  /*34d0*/  LDL.128 R40, [R1+0x310] ;  /* 0x0003100001287983 */ /* 0x010ea80000100c00 */
[----:B0-----:R-:W2:Y:S04]  /*34e0*/  LDL.128 R12, [R1+0x110] ;  /* 0x00011000010c7983 */ /* 0x001ea80000100c00 */
[----:B------:R0:W-:Y:S04]  /*34f0*/  STL.128 [R1], R48 ;  /* 0x0000003001007387 */ /* 0x0001e80000100c00 */
[----:B0-----:R-:W4:Y:S01]  /*3500*/  LDL.128 R48, [R1+0x220] ;  /* 0x0002200001307983 */ /* 0x001f220000100c00 */
[----:B---3--:R-:W-:Y:S01]  /*3510*/  IMAD.IADD R16, R52, 0x1, R16 ;  /* 0x0000000134107824 */ /* 0x008fe200078e0210 */
[----:B------:R-:W-:Y:S01]  /*3520*/  IADD3 R17, PT, PT, R53, R17, RZ ;  /* 0x0000001135117210 */ /* 0x000fe20007ffe0ff */
[----:B------:R-:W-:Y:S01]  /*3530*/  IMAD.IADD R18, R54, 0x1, R18 ;  /* 0x0000000136127824 */ /* 0x000fe200078e0212 */
[----:B------:R-:W-:-:S05]  /*3540*/  IADD3 R19, PT, PT, R55, R19, RZ ;  /* 0x0000001337137210 */ /* 0x000fca0007ffe0ff */
[----:B------:R0:W-:Y:S01]  /*3550*/  STL.128 [R1+0x10], R16 ;  /* 0x0000101001007387 */ /* 0x0001e20000100c00 */
[----:B--2---:R-:W-:Y:S01]  /*3560*/  IMAD.IADD R12, R40, 0x1, R12 ;  /* 0x00000001280c7824 */ /* 0x004fe200078e020c */
[----:B------:R-:W-:Y:S01]  /*3570*/  IADD3 R13, PT, PT, R41, R13, RZ ;  /* 0x0000000d290d7210 */ /* 0x000fe20007ffe0ff */
[----:B------:R-:W-:Y:S01]  /*3580*/  IMAD.IADD R14, R42, 0x1, R14 ;  /* 0x000000012a0e7824 */ /* 0x000fe200078e020e */
[----:B------:R-:W-:Y:S02]  /*3590*/  IADD3 R15, PT, PT, R43, R15, RZ ;  /* 0x0000000f2b0f7210 */ /* 0x000fe40007ffe0ff */
[----:B------:R-:W-:Y:S01]  /*35a0*/  IADD3 R52, PT, PT, R28, R16, R12 ;  /* 0x000000101c347210 */ /* 0x000fe20007ffe00c */
[----:B------:R-:W4:Y:S01]  /*35b0*/  LDL.128 R40, [R1+0x20] ;  /* 0x0000200001287983 */ /* 0x000f220000100c00 */
[----:B------:R-:W-:Y:S02]  /*35c0*/  IADD3 R53, PT, PT, R29, R17, R13 ;  /* 0x000000111d357210 */ /* 0x000fe40007ffe00d */
[----:B------:R-:W-:Y:S01]  /*35d0*/  IADD3 R54, PT, PT, R30, R18, R14 ;  /* 0x000000121e367210 */ /* 0x000fe20007ffe00e */
[----:B------:R1:W-:Y:S01]  /*35e0*/  STL.128 [R1+0x110], R12 ;  /* 0x0001100c01007387 */ /* 0x0003e20000100c00 */
[----:B------:R-:W-:-:S03]  /*35f0*/  IADD3 R55, PT, PT, R31, R19, R15 ;  /* 0x000000131f377210 */ /* 0x000fc60007ffe00f */
[----:B0-----:R-:W2:Y:S04]  /*3600*/  LDL.128 R16, [R1+0x120] ;  /* 0x0001200001107983 */ /* 0x001ea80000100c00 */
[----:B-1----:R-:W2:Y:S04]  /*3610*/  LDL.128 R12, [R1+0x320] ;  /* 0x00032000010c7983 */ /* 0x002ea80000100c00 */
[----:B------:R0:W-:Y:S04]  /*3620*/  STL.128 [R1+0x90], R28 ;  /* 0x0000901c01007387 */ /* 0x0001e80000100c00 */
[----:B------:R-:W-:Y:S04]  /*3630*/  STL.128 [R1+0xa0], R36 ;  /* 0x0000a02401007387 */ /* 0x000fe80000100c00 */
[----:B0-----:R-:W3:Y:S01]  /*3640*/  LDL.128 R28, [R1+0x30] ;  /* 0x00003000011c7983 */ /* 0x001ee20000100c00 */
[----:B----4-:R-:W-:Y:S01]  /*3650*/  IMAD.IADD R40, R48, 0x1, R40 ;  /* 0x0000000130287824 */ /* 0x010fe200078e0228 */
        /* <DEDUP_REMOVED lines=8> */
[----:B0-----:R-:W-:Y:S01]  /*36e0*/  IADD3 R40, PT, PT, R36, R40, R12 ;  /* 0x0000002824287210 */ /* 0x001fe20007ffe00c */
[----:B------:R-:W3:Y:S01]  /*36f0*/  LDL.128 R16, [R1+0x230] ;  /* 0x0002300001107983 */ /* 0x000ee20000100c00 */
[----:B------:R-:W-:Y:S02]  /*3700*/  IADD3 R41, PT, PT, R37, R41, R13 ;  /* 0x0000002925297210 */ /* 0x000fe40007ffe00d */
[----:B------:R-:W-:Y:S01]  /*3710*/  IADD3 R42, PT, PT, R38, R42, R14 ;  /* 0x0000002a262a7210 */ /* 0x000fe20007ffe00e */
[----:B------:R0:W-:Y:S01]  /*3720*/  STL.128 [R1+0x120], R12 ;  /* 0x0001200c01007387 */ /* 0x0001e20000100c00 */
[----:B------:R-:W-:-:S03]  /*3730*/  IADD3 R43, PT, PT, R39, R43, R15 ;  /* 0x0000002b272b7210 */ /* 0x000fc60007ffe00f */
[----:B------:R-:W2:Y:S04]  /*3740*/  LDL.128 R36, [R1+0x130] ;  /* 0x0001300001247983 */ /* 0x000ea80000100c00 */
[----:B0-----:R-:W2:Y:S01]  /*3750*/  LDL.128 R12, [R1+0x330] ;  /* 0x00033000010c7983 */ /* 0x001ea20000100c00 */
[----:B---3--:R-:W-:Y:S01]  /*3760*/  IMAD.IADD R16, R16, 0x1, R28 ;  /* 0x0000000110107824 */ /* 0x008fe200078e021c */
[----:B------:R-:W-:Y:S01]  /*3770*/  IADD3 R17, PT, PT, R17, R29, RZ ;  /* 0x0000001d11117210 */ /* 0x000fe20007ffe0ff */
[----:B------:R-:W-:Y:S01]  /*3780*/  IMAD.IADD R18, R18, 0x1, R30 ;  /* 0x0000000112127824 */ /* 0x000fe200078e021e */
[----:B------:R-:W-:Y:S02]  /*3790*/  IADD3 R19, PT, PT, R19, R31, RZ ;  /* 0x0000001f13137210 */ /* 0x000fe40007ffe0ff */
[----:B------:R-:W3:Y:S04]  /*37a0*/  LDL.128 R28, [R1+0x240] ;  /* 0x00024000011c7983 */ /* 0x000ee80000100c00 */
[----:B------:R0:W-:Y:S01]  /*37b0*/  STL.128 [R1+0x30], R16 ;  /* 0x0000301001007387 */ /* 0x0001e20000100c00 */
[----:B--2---:R-:W-:Y:S01]  /*37c0*/  IMAD.IADD R12, R12, 0x1, R36 ;  /* 0x000000010c0c7824 */ /* 0x004fe200078e0224 */
[----:B------:R-:W-:Y:S01]  /*37d0*/  IADD3 R13, PT, PT, R13, R37, RZ ;  /* 0x000000250d0d7210 */ /* 0x000fe20007ffe0ff */
[----:B------:R-:W-:Y:S01]  /*37e0*/  IMAD.IADD R14, R14, 0x1, R38 ;  /* 0x000000010e0e7824 */ /* 0x000fe200078e0226 */
[----:B------:R-:W-:-:S02]  /*37f0*/  IADD3 R15, PT, PT, R15, R39, RZ ;  /* 0x000000270f0f7210 */ /* 0x000fc40007ffe0ff */
[----:B------:R-:W-:Y:S01]  /*3800*/  IADD3 R48, PT, PT, R32, R16, R12 ;  /* 0x0000001020307210 */ /* 0x000fe20007ffe00c */
[----:B------:R-:W3:Y:S01]  /*3810*/  LDL.128 R36, [R1+0x40] ;  /* 0x0000400001247983 */ /* 0x000ee20000100c00 */
[----:B------:R-:W-:Y:S02]  /*3820*/  IADD3 R49, PT, PT, R33, R17, R13 ;  /* 0x0000001121317210 */ /* 0x000fe40007ffe00d */
[----:B------:R-:W-:Y:S01]  /*3830*/  IADD3 R50, PT, PT, R34, R18, R14 ;  /* 0x0000001222327210 */ /* 0x000fe20007ffe00e */
[----:B------:R1:W-:Y:S01]  /*3840*/  STL.128 [R1+0x130], R12 ;  /* 0x0001300c01007387 */ /* 0x0003e20000100c00 */
[----:B------:R-:W-:-:S03]  /*3850*/  IADD3 R51, PT, PT, R35, R19, R15 ;  /* 0x0000001323337210 */ /* 0x000fc60007ffe00f */
[----:B0-----:R-:W2:Y:S04]  /*3860*/  LDL.128 R16, [R1+0x140] ;  /* 0x0001400001107983 */ /* 0x001ea80000100c00 */
[----:B-1----:R-:W2:Y:S04]  /*3870*/  LDL.128 R12, [R1+0x340] ;  /* 0x00034000010c7983 */ /* 0x002ea80000100c00 */
[----:B------:R0:W-:Y:S04]  /*3880*/  STL.128 [R1+0xb0], R32 ;  /* 0x0000b02001007387 */ /* 0x0001e80000100c00 */
[----:B------:R1:W-:Y:S04]  /*3890*/  STL.128 [R1+0xc0], R24 ;  /* 0x0000c01801007387 */ /* 0x0003e80000100c00 */
        /* <DEDUP_REMOVED lines=10> */
[----:B-1----:R-:W-:Y:S01]  /*3940*/  IADD3 R24, PT, PT, R24, R28, R12 ;  /* 0x0000001c18187210 */ /* 0x002fe20007ffe00c */
[----:B------:R-:W4:Y:S01]  /*3950*/  LDL.128 R16, [R1+0x250] ;  /* 0x0002500001107983 */ /* 0x000f220000100c00 */
[----:B------:R-:W-:Y:S02]  /*3960*/  IADD3 R25, PT, PT, R25, R29, R13 ;  /* 0x0000001d19197210 */ /* 0x000fe40007ffe00d */
[----:B------:R-:W-:Y:S01]  /*3970*/  IADD3 R26, PT, PT, R26, R30, R14 ;  /* 0x0000001e1a1a7210 */ /* 0x000fe20007ffe00e */
[----:B------:R1:W-:Y:S01]  /*3980*/  STL.128 [R1+0x140], R12 ;  /* 0x0001400c01007387 */ /* 0x0003e20000100c00 */
[----:B------:R-:W-:-:S03]  /*3990*/  IADD3 R27, PT, PT, R27, R31, R15 ;  /* 0x0000001f1b1b7210 */ /* 0x000fc60007ffe00f */
[----:B0-----:R-:W2:Y:S04]  /*39a0*/  LDL.128 R28, [R1+0x150] ;  /* 0x00015000011c7983 */ /* 0x001ea80000100c00 */
[----:B-1----:R-:W2:Y:S04]  /*39b0*/  LDL.128 R12, [R1+0x350] ;  /* 0x00035000010c7983 */ /* 0x002ea80000100c00 */
[----:B------:R-:W-:Y:S01]  /*39c0*/  STL.128 [R1+0xd0], R20 ;  /* 0x0000d01401007387 */ /* 0x000fe20000100c00 */
[----:B----4-:R-:W-:Y:S01]  /*39d0*/  IMAD.IADD R16, R16, 0x1, R32 ;  /* 0x0000000110107824 */ /* 0x010fe200078e0220 */
[----:B------:R-:W-:Y:S01]  /*39e0*/  IADD3 R17, PT, PT, R17, R33, RZ ;  /* 0x0000002111117210 */ /* 0x000fe20007ffe0ff */
[----:B------:R-:W-:Y:S01]  /*39f0*/  IMAD.IADD R18, R18, 0x1, R34 ;  /* 0x0000000112127824 */ /* 0x000fe200078e0222 */
[----:B------:R-:W-:-:S02]  /*3a00*/  IADD3 R19, PT, PT, R19, R35, RZ ;  /* 0x0000002313137210 */ /* 0x000fc40007ffe0ff */
[----:B------:R-:W3:Y:S04]  /*3a10*/  LDL.128 R32, [R1+0x60] ;  /* 0x0000600001207983 */ /* 0x000ee80000100c00 */
[----:B------:R0:W-:Y:S01]  /*3a20*/  STL.128 [R1+0x50], R16 ;  /* 0x0000501001007387 */ /* 0x0001e20000100c00 */
[----:B--2---:R-:W-:Y:S01]  /*3a30*/  IMAD.IADD R12, R12, 0x1, R28 ;  /* 0x000000010c0c7824 */ /* 0x004fe200078e021c */
[----:B------:R-:W-:Y:S01]  /*3a40*/  IADD3 R13, PT, PT, R13, R29, RZ ;  /* 0x0000001d0d0d7210 */ /* 0x000fe20007ffe0ff */
[----:B------:R-:W-:Y:S01]  /*3a50*/  IMAD.IADD R14, R14, 0x1, R30 ;  /* 0x000000010e0e7824 */ /* 0x000fe200078e021e */
[----:B------:R-:W-:Y:S02]  /*3a60*/  IADD3 R15, PT, PT, R15, R31, RZ ;  /* 0x0000001f0f0f7210 */ /* 0x000fe40007ffe0ff */
[----:B0-----:R-:W-:Y:S01]  /*3a70*/  IADD3 R16, PT, PT, R20, R16, R12 ;  /* 0x0000001014107210 */ /* 0x001fe20007ffe00c */
[----:B------:R-:W3:Y:S01]  /*3a80*/  LDL.128 R28, [R1+0x260] ;  /* 0x00026000011c7983 */ /* 0x000ee20000100c00 */
[----:B------:R-:W-:-:S02]  /*3a90*/  IADD3 R17, PT, PT, R21, R17, R13 ;  /* 0x0000001115117210 */ /* 0x000fc40007ffe00d */
[----:B------:R-:W-:Y:S01]  /*3aa0*/  IADD3 R18, PT, PT, R22, R18, R14 ;  /* 0x0000001216127210 */ /* 0x000fe20007ffe00e */
[----:B------:R0:W-:Y:S01]  /*3ab0*/  STL.128 [R1+0x150], R12 ;  /* 0x0001500c01007387 */ /* 0x0001e20000100c00 */
[----:B------:R-:W-:-:S03]  /*3ac0*/  IADD3 R19, PT, PT, R23, R19, R15 ;  /* 0x0000001317137210 */ /* 0x000fc60007ffe00f */
[----:B------:R-:W2:Y:S04]  /*3ad0*/  LDL.128 R20, [R1+0x160] ;  /* 0x0001600001147983 */ /* 0x000ea80000100c00 */
[----:B0-----:R-:W2:Y:S04]  /*3ae0*/  LDL.128 R12, [R1+0x360] ;  /* 0x00036000010c7983 */ /* 0x001ea80000100c00 */
[----:B------:R0:W-:Y:S01]  /*3af0*/  STL.128 [R1+0xe0], R4 ;  /* 0x0000e00401007387 */ /* 0x0001e20000100c00 */
[----:B---3--:R-:W-:Y:S01]  /*3b00*/  IMAD.IADD R28, R28, 0x1, R32 ;  /* 0x000000011c1c7824 */ /* 0x008fe200078e0220 */
        /* <DEDUP_REMOVED lines=15> */
[----:B-1----:R-:W2:Y:S04]  /*3c00*/  LDL.128 R28, [R1+0x170] ;  /* 0x00017000011c7983 */ /* 0x002ea80000100c00 */
[----:B0-----:R-:W2:Y:S01]  /*3c10*/  LDL.128 R12, [R1+0x370] ;  /* 0x00037000010c7983 */ /* 0x001ea20000100c00 */
[----:B------:R-:W-:Y:S01]  /*3c20*/  IMAD.IADD R9, R45, 0x1, R9 ;  /* 0x000000012d097824 */ /* 0x000fe200078e0209 */
[----:B------:R-:W-:Y:S01]  /*3c30*/  IADD3 R10, PT, PT, R46, R10, RZ ;  /* 0x0000000a2e0a7210 */ /* 0x000fe20007ffe0ff */
[----:B------:R-:W-:Y:S01]  /*3c40*/  IMAD.IADD R11, R47, 0x1, R11 ;  /* 0x000000012f0b7824 */ /* 0x000fe200078e020b */
[----:B------:R-:W-:Y:S01]  /*3c50*/  IADD3 R39, PT, PT, R43, R7, RZ ;  /* 0x000000072b277210 */ /* 0x000fe20007ffe0ff */
[----:B------:R-:W-:-:S03]  /*3c60*/  IMAD.IADD R38, R42, 0x1, R6 ;  /* 0x000000012a267824 */ /* 0x000fc600078e0206 */
[----:B------:R0:W-:Y:S01]  /*3c70*/  STL.128 [R1+0xf0], R8 ;  /* 0x0000f00801007387 */ /* 0x0001e20000100c00 */
[----:B------:R-:W-:Y:S01]  /*3c80*/  IADD3 R57, PT, PT, R39, R57, R27 ;  /* 0x0000003927397210 */ /* 0x000fe20007ffe01b */
[----:B------:R-:W1:Y:S02]  /*3c90*/  LDCU UR5, c[0x0][0x360] ;  /* 0x00006c00ff0577ac */ /* 0x000e640008000800 */
[----:B------:R4:W-:Y:S01]  /*3ca0*/  STL.128 [R1+0x40], R24 ;  /* 0x0000401801007387 */ /* 0x0009e20000100c00 */
[----:B------:R-:W-:Y:S01]  /*3cb0*/  IMAD.IADD R36, R40, 0x1, R4 ;  /* 0x0000000128247824 */ /* 0x000fe200078e0204 */
[----:B------:R-:W-:Y:S02]  /*3cc0*/  IADD3 R37, PT, PT, R41, R5, RZ ;  /* 0x0000000529257210 */ /* 0x000fe40007ffe0ff */
[----:B------:R-:W-:Y:S02]  /*3cd0*/  IADD3 R56, PT, PT, R38, R56, R26 ;  /* 0x0000003826387210 */ /* 0x000fe40007ffe01a */
[----:B------:R-:W-:-:S02]  /*3ce0*/  IADD3 R44, PT, PT, R37, R44, R25 ;  /* 0x0000002c252c7210 */ /* 0x000fc40007ffe019 */
[----:B------:R-:W-:Y:S01]  /*3cf0*/  IADD3 R3, PT, PT, R36, R3, R24 ;  /* 0x0000000324037210 */ /* 0x000fe20007ffe018 */
[----:B------:R0:W-:Y:S04]  /*3d00*/  STL.128 [R1+0x50], R16 ;  /* 0x0000501001007387 */ /* 0x0001e80000100c00 */
[----:B------:R0:W-:Y:S04]  /*3d10*/  STL.128 [R1+0x60], R4 ;  /* 0x0000600401007387 */ /* 0x0001e80000100c00 */
[----:B------:R0:W-:Y:S01]  /*3d20*/  STL.128 [R1+0x20], R36 ;  /* 0x0000202401007387 */ /* 0x0001e20000100c00 */
[----:B---3--:R-:W-:Y:S01]  /*3d30*/  IMAD.IADD R23, R23, 0x1, R35 ;  /* 0x0000000117177824 */ /* 0x008fe200078e0223 */
[----:B------:R-:W-:Y:S01]  /*3d40*/  IADD3 R22, PT, PT, R22, R34, RZ ;  /* 0x0000002216167210 */ /* 0x000fe20007ffe0ff */
[----:B------:R-:W-:Y:S01]  /*3d50*/  IMAD.IADD R21, R21, 0x1, R33 ;  /* 0x0000000115157824 */ /* 0x000fe200078e0221 */
[----:B------:R-:W3:Y:S01]  /*3d60*/  LDC.64 R34, c[0x0][0x380] ;  /* 0x0000e000ff227b82 */ /* 0x000ee20000000a00 */
[----:B------:R-:W-:Y:S01]  /*3d70*/  IADD3 R20, PT, PT, R20, R32, RZ ;  /* 0x0000002014147210 */ /* 0x000fe20007ffe0ff */
[----:B--2---:R-:W-:Y:S01]  /*3d80*/  IMAD.IADD R15, R15, 0x1, R31 ;  /* 0x000000010f0f7824 */ /* 0x004fe200078e021f */
[----:B------:R-:W-:Y:S01]  /*3d90*/  IADD3 R14, PT, PT, R14, R30, RZ ;  /* 0x0000001e0e0e7210 */ /* 0x000fe20007ffe0ff */
[----:B------:R-:W-:-:S03]  /*3da0*/  IMAD.IADD R13, R13, 0x1, R29 ;  /* 0x000000010d0d7824 */ /* 0x000fc600078e021d */
[----:B0-----:R-:W-:Y:S01]  /*3db0*/  IADD3 R11, PT, PT, R11, R23, R15 ;  /* 0x000000170b0b7210 */ /* 0x001fe20007ffe00f */
[----:B------:R-:W1:Y:S01]  /*3dc0*/  LDC R32, c[0x0][0x370] ;  /* 0x0000dc00ff207b82 */ /* 0x000e620000000800 */
[----:B------:R-:W-:Y:S02]  /*3dd0*/  IADD3 R12, PT, PT, R12, R28, RZ ;  /* 0x0000001c0c0c7210 */ /* 0x000fe40007ffe0ff */
[----:B------:R-:W-:Y:S01]  /*3de0*/  IADD3 R10, PT, PT, R10, R22, R14 ;  /* 0x000000160a0a7210 */ /* 0x000fe20007ffe00e */
[----:B----4-:R-:W-:Y:S01]  /*3df0*/  IMAD.IADD R27, R51, 0x1, R11 ;  /* 0x00000001331b7824 */ /* 0x010fe200078e020b */
[----:B------:R-:W-:Y:S02]  /*3e00*/  IADD3 R9, PT, PT, R9, R21, R13 ;  /* 0x0000001509097210 */ /* 0x000fe40007ffe00d */
[----:B------:R-:W-:Y:S02]  /*3e10*/  IADD3 R8, PT, PT, R8, R20, R12 ;  /* 0x0000001408087210 */ /* 0x000fe40007ffe00c */
[----:B------:R-:W-:Y:S01]  /*3e20*/  IADD3 R26, PT, PT, R50, R10, RZ ;  /* 0x0000000a321a7210 */ /* 0x000fe20007ffe0ff */
[----:B------:R-:W-:Y:S01]  /*3e30*/  IMAD.IADD R25, R49, 0x1, R9 ;  /* 0x0000000131197824 */ /* 0x000fe200078e0209 */
[----:B------:R-:W-:-:S02]  /*3e40*/  IADD3 R55, PT, PT, R27, R55, R19 ;  /* 0x000000371b377210 */ /* 0x000fc40007ffe013 */
[----:B------:R-:W-:Y:S02]  /*3e50*/  IADD3 R24, PT, PT, R48, R8, RZ ;  /* 0x0000000830187210 */ /* 0x000fe40007ffe0ff */
[----:B------:R-:W-:Y:S01]  /*3e60*/  IADD3 R54, PT, PT, R26, R54, R18 ;  /* 0x000000361a367210 */ /* 0x000fe20007ffe012 */
[----:B------:R-:W-:Y:S01]  /*3e70*/  IMAD.IADD R31, R57, 0x1, R55 ;  /* 0x00000001391f7824 */ /* 0x000fe200078e0237 */
[----:B------:R-:W-:Y:S02]  /*3e80*/  IADD3 R52, PT, PT, R24, R52, R16 ;  /* 0x0000003418347210 */ /* 0x000fe40007ffe010 */
[----:B------:R-:W-:Y:S02]  /*3e90*/  IADD3 R53, PT, PT, R25, R53, R17 ;  /* 0x0000003519357210 */ /* 0x000fe40007ffe011 */
[----:B------:R-:W-:Y:S02]  /*3ea0*/  IADD3 R30, PT, PT, R56, R54, RZ ;  /* 0x00000036381e7210 */ /* 0x000fe40007ffe0ff */
[----:B------:R-:W-:-:S02]  /*3eb0*/  IADD3 R29, PT, PT, R31, R44, R53 ;  /* 0x0000002c1f1d7210 */ /* 0x000fc40007ffe035 */
[----:B------:R-:W-:Y:S01]  /*3ec0*/  IADD3 R28, PT, PT, R30, R3, R52 ;  /* 0x000000031e1c7210 */ /* 0x000fe20007ffe034 */
[----:B---3--:R-:W-:-:S03]  /*3ed0*/  IMAD.WIDE R34, R2, 0x4, R34 ;  /* 0x0000000402227825 */ /* 0x008fc600078e0222 */
[----:B------:R-:W-:Y:S01]  /*3ee0*/  IADD3 R28, PT, PT, R28, R29, RZ ;  /* 0x0000001d1c1c7210 */ /* 0x000fe20007ffe0ff */
[----:B------:R2:W-:Y:S01]  /*3ef0*/  STL.128 [R1+0x70], R20 ;  /* 0x0000701401007387 */ /* 0x0005e20000100c00 */
[----:B-1----:R-:W-:-:S03]  /*3f00*/  IMAD R2, R32, UR5, R2 ;  /* 0x0000000520027c24 */ /* 0x002fc6000f8e0202 */
[----:B------:R2:W-:Y:S04]  /*3f10*/  STL.128 [R1+0x170], R12 ;  /* 0x0001700c01007387 */ /* 0x0005e80000100c00 */
[----:B------:R2:W-:Y:S04]  /*3f20*/  STL.128 [R1+0x70], R8 ;  /* 0x0000700801007387 */ /* 0x0005e80000100c00 */
[----:B------:R2:W-:Y:S04]  /*3f30*/  STL.128 [R1+0x30], R24 ;  /* 0x0000301801007387 */ /* 0x0005e80000100c00 */
[----:B------:R2:W-:Y:S04]  /*3f40*/  STL.128 [R1+0x10], R52 ;  /* 0x0000103401007387 */ /* 0x0005e80000100c00 */
[----:B------:R2:W-:Y:S04]  /*3f50*/  STL.128 [R1], R28 ;  /* 0x0000001c01007387 */ /* 0x0005e80000100c00 */
[----:B------:R2:W-:Y:S01]  /*3f60*/  STG.E desc[UR6][R34.64], R28 ;  /* 0x0000001c22007986 */ /* 0x0005e2000c101906 */
[----:B------:R-:W-:-:S13]  /*3f70*/  ISETP.GE.AND P0, PT, R2, UR4, PT ;  /* 0x0000000402007c0c */ /* 0x000fda000bf06270 */
[----:B--2---:R-:W-:Y:S05]  /*3f80*/  @!P0 BRA `(.L_x_8) ;  /* 0xffffffc000548947 */ /* 0x004fea000383ffff */
[----:B------:R-:W-:Y:S05]  /*3f90*/  EXIT ;  /* 0x000000000000794d */ /* 0x000fea0003800000 */
.L_x_9:
        /* <DEDUP_REMOVED lines=14> */
.L_x_30:


//--------------------- .text._Z13parallel_sum4PiPKii --------------------------
	.section	.text._Z13parallel_sum4PiPKii,"ax",@progbits
	.align	128
        .global         _Z13parallel_sum4PiPKii
        .type           _Z13parallel_sum4PiPKii,@function
        .size           _Z13parallel_sum4PiPKii,(.L_x_31 - _Z13parallel_sum4PiPKii)
        .other          _Z13parallel_sum4PiPKii,@"STO_CUDA_ENTRY STV_DEFAULT"
_Z13parallel_sum4PiPKii:
.text._Z13parallel_sum4PiPKii:
[----:B------:R-:W-:Y:S01]  /*0000*/  LDC R1, c[0x0][0x37c] ;  /* 0x0000df00ff017b82 */ /* 0x000fe20000000800 */
[----:B------:R-:W0:Y:S01]  /*0010*/  S2R R0, SR_CTAID.X ;  /* 0x0000000000007919 */ /* 0x000e220000002500 */
[----:B------:R-:W1:Y:S01]  /*0020*/  LDCU UR6, c[0x0][0x390] ;  /* 0x00007200ff0677ac */ /* 0x000e620008000800 */
[----:B------:R-:W0:Y:S01]  /*0030*/  S2R R3, SR_TID.X ;  /* 0x0000000000037919 */ /* 0x000e220000002100 */
[----:B------:R-:W0:Y:S01]  /*0040*/  LDCU UR5, c[0x0][0x360] ;  /* 0x00006c00ff0577ac */ /* 0x000e220008000800 */
[----:B-1----:R-:W-:-:S04]  /*0050*/  USHF.R.S32.HI UR4, URZ, 0x1f, UR6 ;  /* 0x0000001fff047899 */ /* 0x002fc80008011406 */
[----:B------:R-:W-:-:S04]  /*0060*/  ULEA.HI UR4, UR4, UR6, URZ, 0xa ;  /* 0x0000000604047291 */ /* 0x000fc8000f8f50ff */
[----:B------:R-:W-:Y:S01]  /*0070*/  USHF.R.S32.HI UR4, URZ, 0xa, UR4 ;  /* 0x0000000aff047899 */ /* 0x000fe20008011404 */
[----:B0-----:R-:W-:-:S05]  /*0080*/  IMAD R0, R0, UR5, R3 ;  /* 0x0000000500007c24 */ /* 0x001fca000f8e0203 */
[----:B------:R-:W-:-:S13]  /*0090*/  ISETP.GE.AND P0, PT, R0, UR4, PT ;  /* 0x0000000400007c0c */ /* 0x000fda000bf06270 */
[----:B------:R-:W-:Y:S05]  /*00a0*/  @P0 EXIT ;  /* 0x000000000000094d */ /* 0x000fea0003800000 */
[----:B------:R-:W0:Y:S01]  /*00b0*/  LDCU.64 UR8, c[0x0][0x388] ;  /* 0x00007100ff0877ac */ /* 0x000e220008000a00 */
[----:B------:R-:W-:Y:S02]  /*00c0*/  IMAD.MOV.U32 R4, RZ, RZ, RZ ;  /* 0x000000ffff047224 */ /* 0x000fe400078e00ff */
[----:B------:R-:W-:Y:S01]  /*00d0*/  IMAD.SHL.U32 R5, R0, 0x400, RZ ;  /* 0x0000040000057824 */ /* 0x000fe200078e00ff */
[----:B------:R-:W1:Y:S01]  /*00e0*/  LDCU UR6, c[0x0][0x370] ;  /* 0x00006e00ff0677ac */ /* 0x000e620008000800 */
[----:B------:R-:W2:Y:S01]  /*00f0*/  LDCU.64 UR10, c[0x0][0x358] ;  /* 0x00006b00ff0a77ac */ /* 0x000ea20008000a00 */
[----:B0-----:R-:W-:Y:S02]  /*0100*/  UIADD3 UR7, UP0, UPT, UR8, 0x20, URZ ;  /* 0x0000002008077890 */ /* 0x001fe4000ff1e0ff */
[----:B-1----:R-:W-:Y:S02]  /*0110*/  UIMAD UR5, UR5, UR6, URZ ;  /* 0x00000006050572a4 */ /* 0x002fe4000f8e02ff */
[----:B------:R-:W-:-:S02]  /*0120*/  UIADD3.X UR6, UPT, UPT, URZ, UR9, URZ, UP0, !UPT ;  /* 0x00000009ff067290 */ /* 0x000fc400087fe4ff */
[----:B--2---:R-:W-:-:S12]  /*0130*/  USHF.L.U32 UR8, UR5, 0xa, URZ ;  /* 0x0000000a05087899 */ /* 0x004fd800080006ff */
.L_x_12:
[----:B------:R-:W-:Y:S02]  /*0140*/  IMAD R7, R4, UR8, R5 ;  /* 0x0000000804077c24 */ /* 0x000fe4000f8e0205 */
[----:B------:R-:W-:Y:S02]  /*0150*/  HFMA2 R8, -RZ, RZ, 0, 0 ;  /* 0x00000000ff087431 */ /* 0x000fe400000001ff */
[----:B------:R-:W-:Y:S01]  /*0160*/  IMAD.SHL.U32 R6, R0, 0x400, RZ ;  /* 0x0000040000067824 */ /* 0x000fe200078e00ff */
[----:B------:R-:W-:Y:S03]  /*0170*/  BSSY.RECONVERGENT B0, `(.L_x_10) ;  /* 0x0000021000007945 */ /* 0x000fe60003800200 */
[----:B------:R-:W-:-:S07]  /*0180*/  IMAD.IADD R7, R6, 0x1, -R7 ;  /* 0x0000000106077824 */ /* 0x000fce00078e0a07 */
.L_x_11:
[----:B------:R-:W-:Y:S01]  /*0190*/  MOV R3, UR6 ;  /* 0x0000000600037c02 */ /* 0x000fe20008000f00 */
[----:B------:R-:W-:-:S04]  /*01a0*/  IMAD.U32 R2, RZ, RZ, UR7 ;  /* 0x00000007ff027e24 */ /* 0x000fc8000f8e00ff */
[----:B------:R-:W-:-:S05]  /*01b0*/  IMAD.WIDE R2, R6, 0x4, R2 ;  /* 0x0000000406027825 */ /* 0x000fca00078e0202 */
[----:B------:R-:W2:Y:S04]  /*01c0*/  LDG.E R13, desc[UR10][R2.64+-0x20] ;  /* 0xffffe00a020d7981 */ /* 0x000ea8000c1e1900 */
[----:B------:R-:W2:Y:S04]  /*01d0*/  LDG.E R12, desc[UR10][R2.64+-0x1c] ;  /* 0xffffe40a020c7981 */ /* 0x000ea8000c1e1900 */
[----:B------:R-:W3:Y:S04]  /*01e0*/  LDG.E R15, desc[UR10][R2.64+-0x18] ;  /* 0xffffe80a020f7981 */ /* 0x000ee8000c1e1900 */
[----:B------:R-:W3:Y:S04]  /*01f0*/  LDG.E R14, desc[UR10][R2.64+-0x14] ;  /* 0xffffec0a020e7981 */ /* 0x000ee8000c1e1900 */
        /* <DEDUP_REMOVED lines=11> */
[----:B------:R-:W5:Y:S01]  /*02b0*/  LDG.E R24, desc[UR10][R2.64+0x1c] ;  /* 0x00001c0a02187981 */ /* 0x000f62000c1e1900 */
[----:B------:R-:W-:-:S02]  /*02c0*/  VIADD R7, R7, 0x10 ;  /* 0x0000001007077836 */ /* 0x000fc40000000000 */
[----:B------:R-:W-:-:S03]  /*02d0*/  VIADD R6, R6, 0x10 ;  /* 0x0000001006067836 */ /* 0x000fc60000000000 */
[----:B------:R-:W-:Y:S02]  /*02e0*/  ISETP.NE.AND P0, PT, R7, 0x400, PT ;  /* 0x000004000700780c */ /* 0x000fe40003f05270 */
[----:B--2---:R-:W-:-:S04]  /*02f0*/  IADD3 R12, PT, PT, R12, R13, R8 ;  /* 0x0000000d0c0c7210 */ /* 0x004fc80007ffe008 */
[----:B---3--:R-:W-:-:S04]  /*0300*/  IADD3 R12, PT, PT, R14, R15, R12 ;  /* 0x0000000f0e0c7210 */ /* 0x008fc80007ffe00c */
[----:B----4-:R-:W-:-:S04]  /*0310*/  IADD3 R12, PT, PT, R16, R17, R12 ;  /* 0x00000011100c7210 */ /* 0x010fc80007ffe00c */
[----:B-----5:R-:W-:-:S04]  /*0320*/  IADD3 R12, PT, PT, R18, R19, R12 ;  /* 0x00000013120c7210 */ /* 0x020fc80007ffe00c */
[----:B------:R-:W-:-:S04]  /*0330*/  IADD3 R12, PT, PT, R20, R21, R12 ;  /* 0x00000015140c7210 */ /* 0x000fc80007ffe00c */
[----:B------:R-:W-:-:S04]  /*0340*/  IADD3 R12, PT, PT, R22, R23, R12 ;  /* 0x00000017160c7210 */ /* 0x000fc80007ffe00c */
[----:B------:R-:W-:-:S04]  /*0350*/  IADD3 R10, PT, PT, R10, R11, R12 ;  /* 0x0000000b0a0a7210 */ /* 0x000fc80007ffe00c */
[----:B------:R-:W-:Y:S01]  /*0360*/  IADD3 R8, PT, PT, R24, R9, R10 ;  /* 0x0000000918087210 */ /* 0x000fe20007ffe00a */
[----:B------:R-:W-:Y:S06]  /*0370*/  @P0 BRA `(.L_x_11) ;  /* 0xfffffffc00840947 */ /* 0x000fec000383ffff */
[----:B------:R-:W-:Y:S05]  /*0380*/  BSYNC.RECONVERGENT B0 ;  /* 0x0000000000007941 */ /* 0x000fea0003800200 */
.L_x_10:
[----:B------:R-:W0:Y:S01]  /*0390*/  LDC.64 R2, c[0x0][0x380] ;  /* 0x0000e000ff027b82 */ /* 0x000e220000000a00 */
[----:B------:R-:W-:Y:S02]  /*03a0*/  VIADD R4, R4, 0x1 ;  /* 0x0000000104047836 */ /* 0x000fe40000000000 */
[C---:B0-----:R-:W-:Y:S01]  /*03b0*/  IMAD.WIDE R2, R0.reuse, 0x4, R2 ;  /* 0x0000000400027825 */ /* 0x041fe200078e0202 */
[----:B------:R-:W-:-:S04]  /*03c0*/  IADD3 R0, PT, PT, R0, UR5, RZ ;  /* 0x0000000500007c10 */ /* 0x000fc8000fffe0ff */
[----:B------:R0:W-:Y:S01]  /*03d0*/  STG.E desc[UR10][R2.64], R8 ;  /* 0x0000000802007986 */ /* 0x0001e2000c10190a */
[----:B------:R-:W-:-:S13]  /*03e0*/  ISETP.GE.AND P0, PT, R0, UR4, PT ;  /* 0x0000000400007c0c */ /* 0x000fda000bf06270 */
[----:B0-----:R-:W-:Y:S05]  /*03f0*/  @!P0 BRA `(.L_x_12) ;  /* 0xfffffffc00508947 */ /* 0x001fea000383ffff */
[----:B------:R-:W-:Y:S05]  /*0400*/  EXIT ;  /* 0x000000000000794d */ /* 0x000fea0003800000 */
.L_x_13:
        /* <DEDUP_REMOVED lines=15> */
.L_x_31:


//--------------------- .text._Z13parallel_sum3PiPKii --------------------------
	.section	.text._Z13parallel_sum3PiPKii,"ax",@progbits
	.align	128
        .global         _Z13parallel_sum3PiPKii
        .type           _Z13parallel_sum3PiPKii,@function
        .size           _Z13parallel_sum3PiPKii,(.L_x_32 - _Z13parallel_sum3PiPKii)
        .other          _Z13parallel_sum3PiPKii,@"STO_CUDA_ENTRY STV_DEFAULT"
_Z13parallel_sum3PiPKii:
.text._Z13parallel_sum3PiPKii:
[----:B------:R-:W-:Y:S08]  /*0000*/  LDC R1, c[0x0][0x37c] ;  /* 0x0000df00ff017b82 */ /* 0x000ff00000000800 */
[----:B------:R-:W0:Y:S01]  /*0010*/  LDC.64 R4, c[0x0][0x380] ;  /* 0x0000e000ff047b82 */ /* 0x000e220000000a00 */
[----:B------:R-:W0:Y:S01]  /*0020*/  LDCU.64 UR4, c[0x0][0x358] ;  /* 0x00006b00ff0477ac */ /* 0x000e220008000a00 */
[----:B------:R-:W1:Y:S01]  /*0030*/  S2R R0, SR_CTAID.X ;  /* 0x0000000000007919 */ /* 0x000e620000002500 */
[----:B------:R-:W1:Y:S01]  /*0040*/  S2R R3, SR_TID.X ;  /* 0x0000000000037919 */ /* 0x000e620000002100 */
[----:B------:R-:W1:Y:S01]  /*0050*/  LDCU UR6, c[0x0][0x360] ;  /* 0x00006c00ff0677ac */ /* 0x000e620008000800 */
[----:B------:R-:W2:Y:S01]  /*0060*/  LDCU UR7, c[0x0][0x390] ;  /* 0x00007200ff0777ac */ /* 0x000ea20008000800 */
[----:B0-----:R0:W5:Y:S01]  /*0070*/  LDG.E R10, desc[UR4][R4.64] ;  /* 0x00000004040a7981 */ /* 0x001162000c1e1900 */
[----:B------:R-:W-:Y:S01]  /*0080*/  BSSY.RECONVERGENT B0, `(.L_x_14) ;  /* 0x000000f000007945 */ /* 0x000fe20003800200 */
[----:B------:R-:W-:-:S02]  /*0090*/  IMAD.MOV.U32 R9, RZ, RZ, RZ ;  /* 0x000000ffff097224 */ /* 0x000fc400078e00ff */
[----:B-1----:R-:W-:-:S05]  /*00a0*/  IMAD R0, R0, UR6, R3 ;  /* 0x0000000600007c24 */ /* 0x002fca000f8e0203 */
[----:B--2---:R-:W-:-:S13]  /*00b0*/  ISETP.GE.AND P0, PT, R0, UR7, PT ;  /* 0x0000000700007c0c */ /* 0x004fda000bf06270 */
[----:B0-----:R-:W-:Y:S05]  /*00c0*/  @P0 BRA `(.L_x_15) ;  /* 0x0000000000280947 */ /* 0x001fea0003800000 */
[----:B------:R-:W0:Y:S01]  /*00d0*/  LDC R11, c[0x0][0x370] ;  /* 0x0000dc00ff0b7b82 */ /* 0x000e220000000800 */
[----:B------:R-:W-:-:S07]  /*00e0*/  IMAD.MOV.U32 R9, RZ, RZ, RZ ;  /* 0x000000ffff097224 */ /* 0x000fce00078e00ff */
[----:B------:R-:W1:Y:S01]  /*00f0*/  LDC.64 R6, c[0x0][0x388] ;  /* 0x0000e200ff067b82 */ /* 0x000e620000000a00 */
[----:B0-----:R-:W-:-:S07]  /*0100*/  IMAD R11, R11, UR6, RZ ;  /* 0x000000060b0b7c24 */ /* 0x001fce000f8e02ff */
.L_x_16:
[----:B-1----:R-:W-:-:S06]  /*0110*/  IMAD.WIDE R2, R0, 0x4, R6 ;  /* 0x0000000400027825 */ /* 0x002fcc00078e0206 */
[----:B------:R-:W2:Y:S01]  /*0120*/  LDG.E R2, desc[UR4][R2.64] ;  /* 0x0000000402027981 */ /* 0x000ea2000c1e1900 */
[----:B------:R-:W-:-:S04]  /*0130*/  IADD3 R0, PT, PT, R11, R0, RZ ;  /* 0x000000000b007210 */ /* 0x000fc80007ffe0ff */
[----:B------:R-:W-:Y:S01]  /*0140*/  ISETP.GE.AND P0, PT, R0, UR7, PT ;  /* 0x0000000700007c0c */ /* 0x000fe2000bf06270 */
[----:B--2---:R-:W-:-:S12]  /*0150*/  IMAD.IADD R9, R2, 0x1, R9 ;  /* 0x0000000102097824 */ /* 0x004fd800078e0209 */
[----:B------:R-:W-:Y:S05]  /*0160*/  @!P0 BRA `(.L_x_16) ;  /* 0xfffffffc00e88947 */ /* 0x000fea000383ffff */
.L_x_15:
[----:B------:R-:W-:Y:S05]  /*0170*/  BSYNC.RECONVERGENT B0 ;  /* 0x0000000000007941 */ /* 0x000fea0003800200 */
.L_x_14:
[C---:B-----5:R-:W-:Y:S01]  /*0180*/  IADD3 R11, PT, PT, R10.reuse, R9, RZ ;  /* 0x000000090a0b7210 */ /* 0x060fe20007ffe0ff */
[----:B------:R-:W-:Y:S05]  /*0190*/  YIELD ;  /* 0x0000000000007946 */ /* 0x000fea0003800000 */
[----:B------:R-:W2:Y:S02]  /*01a0*/  ATOMG.E.CAS.STRONG.GPU PT, R11, [R4], R10, R11 ;  /* 0x0000000a040b73a9 */ /* 0x000ea400001ee10b */
[-C--:B--2---:R-:W-:Y:S02]  /*01b0*/  ISETP.NE.AND P0, PT, R10, R11.reuse, PT ;  /* 0x0000000b0a00720c */ /* 0x084fe40003f05270 */
[----:B------:R-:W-:-:S11]  /*01c0*/  MOV R10, R11 ;  /* 0x0000000b000a7202 */ /* 0x000fd60000000f00 */
[----:B------:R-:W-:Y:S05]  /*01d0*/  @P0 BRA `(.L_x_14) ;  /* 0xfffffffc00e80947 */ /* 0x000fea000383ffff */
[----:B------:R-:W-:Y:S05]  /*01e0*/  EXIT ;  /* 0x000000000000794d */ /* 0x000fea0003800000 */
.L_x_17:
        /* <DEDUP_REMOVED lines=9> */
.L_x_32:


//--------------------- .text._Z15parallel_filterPiS_PKii --------------------------
	.section	.text._Z15parallel_filterPiS_PKii,"ax",@progbits
	.align	128
        .global         _Z15parallel_filterPiS_PKii
        .type           _Z15parallel_filterPiS_PKii,@function
        .size           _Z15parallel_filterPiS_PKii,(.L_x_33 - _Z15parallel_filterPiS_PKii)
        .other          _Z15parallel_filterPiS_PKii,@"STO_CUDA_ENTRY STV_DEFAULT"
_Z15parallel_filterPiS_PKii:
.text._Z15parallel_filterPiS_PKii:
[----:B------:R-:W-:Y:S01]  /*0000*/  LDC R1, c[0x0][0x37c] ;  /* 0x0000df00ff017b82 */ /* 0x000fe20000000800 */
[----:B------:R-:W0:Y:S01]  /*0010*/  S2R R0, SR_CTAID.X ;  /* 0x0000000000007919 */ /* 0x000e220000002500 */
[----:B------:R-:W0:Y:S01]  /*0020*/  LDCU UR4, c[0x0][0x360] ;  /* 0x00006c00ff0477ac */ /* 0x000e220008000800 */
[----:B------:R-:W0:Y:S01]  /*0030*/  S2R R3, SR_TID.X ;  /* 0x0000000000037919 */ /* 0x000e220000002100 */
[----:B------:R-:W1:Y:S01]  /*0040*/  LDCU UR5, c[0x0][0x398] ;  /* 0x00007300ff0577ac */ /* 0x000e620008000800 */
[----:B0-----:R-:W-:-:S05]  /*0050*/  IMAD R0, R0, UR4, R3 ;  /* 0x0000000400007c24 */ /* 0x001fca000f8e0203 */
[----:B-1----:R-:W-:-:S13]  /*0060*/  ISETP.GE.AND P0, PT, R0, UR5, PT ;  /* 0x0000000500007c0c */ /* 0x002fda000bf06270 */
[----:B------:R-:W-:Y:S05]  /*0070*/  @P0 EXIT ;  /* 0x000000000000094d */ /* 0x000fea0003800000 */
[----:B------:R-:W0:Y:S01]  /*0080*/  LDC.64 R2, c[0x0][0x390] ;  /* 0x0000e400ff027b82 */ /* 0x000e220000000a00 */
[----:B------:R-:W1:Y:S01]  /*0090*/  LDCU UR5, c[0x0][0x370] ;  /* 0x00006e00ff0577ac */ /* 0x000e620008000800 */
[----:B------:R-:W2:Y:S06]  /*00a0*/  LDCU.64 UR6, c[0x0][0x358] ;  /* 0x00006b00ff0677ac */ /* 0x000eac0008000a00 */
[----:B------:R-:W3:Y:S01]  /*00b0*/  LDC.64 R4, c[0x0][0x388] ;  /* 0x0000e200ff047b82 */ /* 0x000ee20000000a00 */
[----:B------:R-:W4:Y:S01]  /*00c0*/  LDCU UR8, c[0x0][0x398] ;  /* 0x00007300ff0877ac */ /* 0x000f220008000800 */
[----:B-1----:R-:W-:-:S12]  /*00d0*/  UIMAD UR4, UR4, UR5, URZ ;  /* 0x00000005040472a4 */ /* 0x002fd8000f8e02ff */
.L_x_20:
[----:B0-----:R-:W-:-:S05]  /*00e0*/  IMAD.WIDE R10, R0, 0x4, R2 ;  /* 0x00000004000a7825 */ /* 0x001fca00078e0202 */
[----:B--2---:R-:W2:Y:S01]  /*00f0*/  LDG.E R6, desc[UR6][R10.64] ;  /* 0x000000060a067981 */ /* 0x004ea2000c1e1900 */
[----:B------:R-:W-:Y:S01]  /*0100*/  VIADD R0, R0, UR4 ;  /* 0x0000000400007c36 */ /* 0x000fe20008000000 */
[----:B------:R-:W-:Y:S04]  /*0110*/  BSSY.RECONVERGENT B0, `(.L_x_18) ;  /* 0x0000013000007945 */ /* 0x000fe80003800200 */
[----:B----4-:R-:W-:Y:S02]  /*0120*/  ISETP.GE.AND P0, PT, R0, UR8, PT ;  /* 0x0000000800007c0c */ /* 0x010fe4000bf06270 */
[----:B--2---:R-:W-:-:S13]  /*0130*/  ISETP.GE.AND P1, PT, R6, 0x2, PT ;  /* 0x000000020600780c */ /* 0x004fda0003f26270 */
[----:B------:R-:W-:Y:S05]  /*0140*/  @!P1 BRA `(.L_x_19) ;  /* 0x00000000003c9947 */ /* 0x000fea0003800000 */
[----:B------:R-:W0:Y:S01]  /*0150*/  S2R R9, SR_LANEID ;  /* 0x0000000000097919 */ /* 0x000e220000000000 */
[----:B------:R-:W-:Y:S01]  /*0160*/  VOTEU.ANY UR5, UPT, PT ;  /* 0x0000000000057886 */ /* 0x000fe200038e0100 */
[----:B------:R-:W1:Y:S01]  /*0170*/  LDC.64 R6, c[0x0][0x380] ;  /* 0x0000e000ff067b82 */ /* 0x000e620000000a00 */
[----:B------:R-:W0:Y:S08]  /*0180*/  FLO.U32 R12, UR5 ;  /* 0x00000005000c7d00 */ /* 0x000e3000080e0000 */
[----:B------:R-:W1:Y:S01]  /*0190*/  POPC R13, UR5 ;  /* 0x00000005000d7d09 */ /* 0x000e620008000000 */
[----:B0-----:R-:W-:-:S13]  /*01a0*/  ISETP.EQ.U32.AND P1, PT, R12, R9, PT ;  /* 0x000000090c00720c */ /* 0x001fda0003f22070 */
[----:B-1----:R-:W2:Y:S04]  /*01b0*/  @P1 ATOMG.E.ADD.STRONG.GPU PT, R7, desc[UR6][R6.64], R13 ;  /* 0x8000000d060719a8 */ /* 0x002ea800081ef106 */
[----:B------:R-:W4:Y:S01]  /*01c0*/  LDG.E R11, desc[UR6][R10.64] ;  /* 0x000000060a0b7981 */ /* 0x000f22000c1e1900 */
[----:B------:R-:W0:Y:S02]  /*01d0*/  S2R R8, SR_LTMASK ;  /* 0x0000000000087919 */ /* 0x000e240000003900 */
[----:B0-----:R-:W-:-:S06]  /*01e0*/  LOP3.LUT R14, R8, UR5, RZ, 0xc0, !PT ;  /* 0x00000005080e7c12 */ /* 0x001fcc000f8ec0ff */
[----:B------:R-:W0:Y:S01]  /*01f0*/  POPC R14, R14 ;  /* 0x0000000e000e7309 */ /* 0x000e220000000000 */
[----:B--2---:R-:W0:Y:S02]  /*0200*/  SHFL.IDX PT, R9, R7, R12, 0x1f ;  /* 0x00001f0c07097589 */ /* 0x004e2400000e0000 */
[----:B0-----:R-:W-:-:S04]  /*0210*/  IMAD.IADD R9, R9, 0x1, R14 ;  /* 0x0000000109097824 */ /* 0x001fc800078e020e */
[----:B---3--:R-:W-:-:S05]  /*0220*/  IMAD.WIDE R8, R9, 0x4, R4 ;  /* 0x0000000409087825 */ /* 0x008fca00078e0204 */
[----:B----4-:R0:W-:Y:S02]  /*0230*/  STG.E desc[UR6][R8.64], R11 ;  /* 0x0000000b08007986 */ /* 0x0101e4000c101906 */
.L_x_19:
[----:B------:R-:W-:Y:S05]  /*0240*/  BSYNC.RECONVERGENT B0 ;  /* 0x0000000000007941 */ /* 0x000fea0003800200 */
.L_x_18:
[----:B------:R-:W-:Y:S05]  /*0250*/  @!P0 BRA `(.L_x_20) ;  /* 0xfffffffc00a08947 */ /* 0x000fea000383ffff */
[----:B------:R-:W-:Y:S05]  /*0260*/  EXIT ;  /* 0x000000000000794d */ /* 0x000fea0003800000 */
.L_x_21:
        /* <DEDUP_REMOVED lines=9> */
.L_x_33:


//--------------------- .text._Z13parallel_sum2PiPKii --------------------------
	.section	.text._Z13parallel_sum2PiPKii,"ax",@progbits
	.align	128
        .global         _Z13parallel_sum2PiPKii
        .type           _Z13parallel_sum2PiPKii,@function
        .size           _Z13parallel_sum2PiPKii,(.L_x_34 - _Z13parallel_sum2PiPKii)
        .other          _Z13parallel_sum2PiPKii,@"STO_CUDA_ENTRY STV_DEFAULT"
_Z13parallel_sum2PiPKii:
.text._Z13parallel_sum2PiPKii:
[----:B------:R-:W-:Y:S01]  /*0000*/  LDC R1, c[0x0][0x37c] ;  /* 0x0000df00ff017b82 */ /* 0x000fe20000000800 */
[----:B------:R-:W0:Y:S01]  /*0010*/  S2R R0, SR_CTAID.X ;  /* 0x0000000000007919 */ /* 0x000e220000002500 */
[----:B------:R-:W0:Y:S01]  /*0020*/  LDCU UR5, c[0x0][0x360] ;  /* 0x00006c00ff0577ac */ /* 0x000e220008000800 */
[----:B------:R-:W-:Y:S01]  /*0030*/  BSSY.RECONVERGENT B0, `(.L_x_22) ;  /* 0x0000013000007945 */ /* 0x000fe20003800200 */
[----:B------:R-:W-:Y:S01]  /*0040*/  HFMA2 R6, -RZ, RZ, 0, 0 ;  /* 0x00000000ff067431 */ /* 0x000fe200000001ff */
[----:B------:R-:W0:Y:S01]  /*0050*/  S2R R3, SR_TID.X ;  /* 0x0000000000037919 */ /* 0x000e220000002100 */
[----:B------:R-:W1:Y:S01]  /*0060*/  LDCU UR8, c[0x0][0x390] ;  /* 0x00007200ff0877ac */ /* 0x000e620008000800 */
[----:B------:R-:W2:Y:S01]  /*0070*/  S2R R8, SR_LANEID ;  /* 0x0000000000087919 */ /* 0x000ea20000000000 */
[----:B------:R-:W3:Y:S01]  /*0080*/  LDCU.64 UR6, c[0x0][0x358] ;  /* 0x00006b00ff0677ac */ /* 0x000ee20008000a00 */
[----:B0-----:R-:W-:-:S05]  /*0090*/  IMAD R0, R0, UR5, R3 ;  /* 0x0000000500007c24 */ /* 0x001fca000f8e0203 */
[----:B-1----:R-:W-:-:S13]  /*00a0*/  ISETP.GE.AND P0, PT, R0, UR8, PT ;  /* 0x0000000800007c0c */ /* 0x002fda000bf06270 */
[----:B--23--:R-:W-:Y:S05]  /*00b0*/  @P0 BRA `(.L_x_23) ;  /* 0x0000000000280947 */ /* 0x00cfea0003800000 */
[----:B------:R-:W0:Y:S01]  /*00c0*/  LDC R7, c[0x0][0x370] ;  /* 0x0000dc00ff077b82 */ /* 0x000e220000000800 */
[----:B------:R-:W-:-:S07]  /*00d0*/  MOV R6, RZ ;  /* 0x000000ff00067202 */ /* 0x000fce0000000f00 */
[----:B------:R-:W1:Y:S01]  /*00e0*/  LDC.64 R4, c[0x0][0x388] ;  /* 0x0000e200ff047b82 */ /* 0x000e620000000a00 */
[----:B0-----:R-:W-:-:S07]  /*00f0*/  IMAD R7, R7, UR5, RZ ;  /* 0x0000000507077c24 */ /* 0x001fce000f8e02ff */
.L_x_24:
[----:B-1----:R-:W-:-:S06]  /*0100*/  IMAD.WIDE R2, R0, 0x4, R4 ;  /* 0x0000000400027825 */ /* 0x002fcc00078e0204 */
[----:B------:R-:W2:Y:S01]  /*0110*/  LDG.E R3, desc[UR6][R2.64] ;  /* 0x0000000602037981 */ /* 0x000ea2000c1e1900 */
[----:B------:R-:W-:-:S05]  /*0120*/  IMAD.IADD R0, R7, 0x1, R0 ;  /* 0x0000000107007824 */ /* 0x000fca00078e0200 */
[----:B------:R-:W-:Y:S02]  /*0130*/  ISETP.GE.AND P0, PT, R0, UR8, PT ;  /* 0x0000000800007c0c */ /* 0x000fe4000bf06270 */
[----:B--2---:R-:W-:-:S11]  /*0140*/  IADD3 R6, PT, PT, R3, R6, RZ ;  /* 0x0000000603067210 */ /* 0x004fd60007ffe0ff */
[----:B------:R-:W-:Y:S05]  /*0150*/  @!P0 BRA `(.L_x_24) ;  /* 0xfffffffc00e88947 */ /* 0x000fea000383ffff */
.L_x_23:
[----:B------:R-:W-:Y:S05]  /*0160*/  BSYNC.RECONVERGENT B0 ;  /* 0x0000000000007941 */ /* 0x000fea0003800200 */
.L_x_22:
[----:B------:R-:W0:Y:S08]  /*0170*/  REDUX.SUM UR9, R6 ;  /* 0x00000000060973c4 */ /* 0x000e30000000c000 */
[----:B------:R-:W1:Y:S01]  /*0180*/  LDC.64 R2, c[0x0][0x380] ;  /* 0x0000e000ff027b82 */ /* 0x000e620000000a00 */
[----:B------:R-:W-:Y:S02]  /*0190*/  VOTEU.ANY UR4, UPT, PT ;  /* 0x0000000000047886 */ /* 0x000fe400038e0100 */
[----:B------:R-:W-:-:S06]  /*01a0*/  UFLO.U32 UR4, UR4 ;  /* 0x00000004000472bd */ /* 0x000fcc00080e0000 */
[----:B------:R-:W-:Y:S01]  /*01b0*/  ISETP.EQ.U32.AND P0, PT, R8, UR4, PT ;  /* 0x0000000408007c0c */ /* 0x000fe2000bf02070 */
[----:B0-----:R-:W-:-:S12]  /*01c0*/  IMAD.U32 R5, RZ, RZ, UR9 ;  /* 0x00000009ff057e24 */ /* 0x001fd8000f8e00ff */
[----:B-1----:R-:W-:Y:S01]  /*01d0*/  @P0 REDG.E.ADD.STRONG.GPU desc[UR6][R2.64], R5 ;  /* 0x000000050200098e */ /* 0x002fe2000c12e106 */
[----:B------:R-:W-:Y:S05]  /*01e0*/  EXIT ;  /* 0x000000000000794d */ /* 0x000fea0003800000 */
.L_x_25:
        /* <DEDUP_REMOVED lines=9> */
.L_x_34:


//--------------------- .text._Z13parallel_sum1PiPKii --------------------------
	.section	.text._Z13parallel_sum1PiPKii,"ax",@progbits
	.align	128
        .global         _Z13parallel_sum1PiPKii
        .type           _Z13parallel_sum1PiPKii,@function
        .size           _Z13parallel_sum1PiPKii,(.L_x_35 - _Z13parallel_sum1PiPKii)
        .other          _Z13parallel_sum1PiPKii,@"STO_CUDA_ENTRY STV_DEFAULT"
_Z13parallel_sum1PiPKii:
.text._Z13parallel_sum1PiPKii:
        /* <DEDUP_REMOVED lines=9> */
[----:B------:R-:W0:Y:S07]  /*0090*/  LDCU.64 UR6, c[0x0][0x358] ;  /* 0x00006b00ff0677ac */ /* 0x000e2e0008000a00 */
[----:B------:R-:W1:Y:S01]  /*00a0*/  LDC.64 R6, c[0x0][0x388] ;  /* 0x0000e200ff067b82 */ /* 0x000e620000000a00 */
[----:B0-----:R0:W5:Y:S01]  /*00b0*/  LDG.E R9, desc[UR6][R2.64] ;  /* 0x0000000602097981 */ /* 0x001162000c1e1900 */
[----:B------:R-:W2:Y:S02]  /*00c0*/  LDCU UR5, c[0x0][0x370] ;  /* 0x00006e00ff0577ac */ /* 0x000ea40008000800 */
[----:B012---:R-:W-:-:S12]  /*00d0*/  UIMAD UR4, UR4, UR5, URZ ;  /* 0x00000005040472a4 */ /* 0x007fd8000f8e02ff */
.L_x_26:
[----:B------:R-:W-:-:S06]  /*00e0*/  IMAD.WIDE R4, R0, 0x4, R6 ;  /* 0x0000000400047825 */ /* 0x000fcc00078e0206 */
[----:B------:R-:W2:Y:S01]  /*00f0*/  LDG.E R4, desc[UR6][R4.64] ;  /* 0x0000000604047981 */ /* 0x000ea2000c1e1900 */
[----:B------:R-:W-:-:S04]  /*0100*/  IADD3 R0, PT, PT, R0, UR4, RZ ;  /* 0x0000000400007c10 */ /* 0x000fc8000fffe0ff */
[----:B------:R-:W-:Y:S02]  /*0110*/  ISETP.GE.AND P0, PT, R0, UR8, PT ;  /* 0x0000000800007c0c */ /* 0x000fe4000bf06270 */
[----:B0-2--5:R-:W-:-:S05]  /*0120*/  IADD3 R9, PT, PT, R4, R9, RZ ;  /* 0x0000000904097210 */ /* 0x025fca0007ffe0ff */
[----:B------:R0:W-:Y:S06]  /*0130*/  STG.E desc[UR6][R2.64], R9 ;  /* 0x0000000902007986 */ /* 0x0001ec000c101906 */
[----:B------:R-:W-:Y:S05]  /*0140*/  @!P0 BRA `(.L_x_26) ;  /* 0xfffffffc00e48947 */ /* 0x000fea000383ffff */
[----:B------:R-:W-:Y:S05]  /*0150*/  EXIT ;  /* 0x000000000000794d */ /* 0x000fea0003800000 */
.L_x_27:
        /* <DEDUP_REMOVED lines=10> */
.L_x_35:


//--------------------- .nv.shared.reserved.0     --------------------------
	.section	.nv.shared.reserved.0,"aw",@nobits
	.weak		__nv_reservedSMEM_offset_0_alias
	.size		__nv_reservedSMEM_offset_0_alias, 0, 64
	.other		__nv_reservedSMEM_offset_0_alias,@"STO_CUDA_RESERVED_SHARED STV_DEFAULT"
__nv_reservedSMEM_offset_0_alias:
	.zero		0
	.zero		64


//--------------------- .nv.global                --------------------------
	.section	.nv.global,"aw",@nobits
.nv.global:
	.type		_ZN34_INTERNAL_4c3720b0_4_k_cu_8c8f302f6thrust24THRUST_300001_SM_1000_NS3seqE,@object
	.size		_ZN34_INTERNAL_4c3720b0_4_k_cu_8c8f302f6thrust24THRUST_300001_SM_1000_NS3seqE,(_ZN34_INTERNAL_4c3720b0_4_k_cu_8c8f302f4cuda3std3__48in_placeE - _ZN34_INTERNAL_4c3720b0_4_k_cu_8c8f302f6thrust24THRUST_300001_SM_1000_NS3seqE)
_ZN34_INTERNAL_4c3720b0_4_k_cu_8c8f302f6thrust24THRUST_300001_SM_1000_NS3seqE:
	.zero		1
	.type		_ZN34_INTERNAL_4c3720b0_4_k_cu_8c8f302f4cuda3std3__48in_placeE,@object
	.size		_ZN34_INTERNAL_4c3720b0_4_k_cu_8c8f302f4cuda3std3__48in_placeE,(_ZN34_INTERNAL_4c3720b0_4_k_cu_8c8f302f4cuda3std6ranges3__45__cpo4sizeE - _ZN34_INTERNAL_4c3720b0_4_k_cu_8c8f302f4cuda3std3__48in_placeE)
_ZN34_INTERNAL_4c3720b0_4_k_cu_8c8f302f4cuda3std3__48in_placeE:
	.zero		1
	.type		_ZN34_INTERNAL_4c3720b0_4_k_cu_8c8f302f4cuda3std6ranges3__45__cpo4sizeE,@object
	.size		_ZN34_INTERNAL_4c3720b0_4_k_cu_8c8f302f4cuda3std6ranges3__45__cpo4sizeE,(_ZN34_INTERNAL_4c3720b0_4_k_cu_8c8f302f6thrust24THRUST_300001_SM_1000_NS12placeholders2_3E - _ZN34_INTERNAL_4c3720b0_4_k_cu_8c8f302f4cuda3std6ranges3__45__cpo4sizeE)
_ZN34_INTERNAL_4c3720b0_4_k_cu_8c8f302f4cuda3std6ranges3__45__cpo4sizeE:
	.zero		1
	.type		_ZN34_INTERNAL_4c3720b0_4_k_cu_8c8f302f6thrust24THRUST_300001_SM_1000_NS12placeholders2_3E,@object
	.size		_ZN34_INTERNAL_4c3720b0_4_k_cu_8c8f302f6thrust24THRUST_300001_SM_1000_NS12placeholders2_3E,(_ZN34_INTERNAL_4c3720b0_4_k_cu_8c8f302f4cuda3std3__45__cpo6cbeginE - _ZN34_INTERNAL_4c3720b0_4_k_cu_8c8f302f6thrust24THRUST_300001_SM_1000_NS12placeholders2_3E)
_ZN34_INTERNAL_4c3720b0_4_k_cu_8c8f302f6thrust24THRUST_300001_SM_1000_NS12placeholders2_3E:
	.zero		1
	.type		_ZN34_INTERNAL_4c3720b0_4_k_cu_8c8f302f4cuda3std3__45__cpo6cbeginE,@object
	.size		_ZN34_INTERNAL_4c3720b0_4_k_cu_8c8f302f4cuda3std3__45__cpo6cbeginE,(_ZN34_INTERNAL_4c3720b0_4_k_cu_8c8f302f4cuda3std6ranges3__45__cpo6cbeginE - _ZN34_INTERNAL_4c3720b0_4_k_cu_8c8f302f4cuda3std3__45__cpo6cbeginE)
_ZN34_INTERNAL_4c3720b0_4_k_cu_8c8f302f4cuda3std3__45__cpo6cbeginE:
	.zero		1
	.type		_ZN34_INTERNAL_4c3720b0_4_k_cu_8c8f302f4cuda3std6ranges3__45__cpo6cbeginE,@object
	.size		_ZN34_INTERNAL_4c3720b0_4_k_cu_8c8f302f4cuda3std6ranges3__45__cpo6cbeginE,(_ZN34_INTERNAL_4c3720b0_4_k_cu_8c8f302f6thrust24THRUST_300001_SM_1000_NS12placeholders2_7E - _ZN34_INTERNAL_4c3720b0_4_k_cu_8c8f302f4cuda3std6ranges3__45__cpo6cbeginE)
_ZN34_INTERNAL_4c3720b0_4_k_cu_8c8f302f4cuda3std6ranges3__45__cpo6cbeginE:
	.zero		1
	.type		_ZN34_INTERNAL_4c3720b0_4_k_cu_8c8f302f6thrust24THRUST_300001_SM_1000_NS12placeholders2_7E,@object
	.size		_ZN34_INTERNAL_4c3720b0_4_k_cu_8c8f302f6thrust24THRUST_300001_SM_1000_NS12placeholders2_7E,(_ZN34_INTERNAL_4c3720b0_4_k_cu_8c8f302f4cuda3std3__45__cpo7crbeginE - _ZN34_INTERNAL_4c3720b0_4_k_cu_8c8f302f6thrust24THRUST_300001_SM_1000_NS12placeholders2_7E)
_ZN34_INTERNAL_4c3720b0_4_k_cu_8c8f302f6thrust24THRUST_300001_SM_1000_NS12placeholders2_7E:
	.zero		1
	.type		_ZN34_INTERNAL_4c3720b0_4_k_cu_8c8f302f4cuda3std3__45__cpo7crbeginE,@object
	.size		_ZN34_INTERNAL_4c3720b0_4_k_cu_8c8f302f4cuda3std3__45__cpo7crbeginE,(_ZN34_INTERNAL_4c3720b0_4_k_cu_8c8f302f4cuda3std6ranges3__45__cpo4nextE - _ZN34_INTERNAL_4c3720b0_4_k_cu_8c8f302f4cuda3std3__45__cpo7crbeginE)
_ZN34_INTERNAL_4c3720b0_4_k_cu_8c8f302f4cuda3std3__45__cpo7crbeginE:
	.zero		1
	.type		_ZN34_INTERNAL_4c3720b0_4_k_cu_8c8f302f4cuda3std6ranges3__45__cpo4nextE,@object
	.size		_ZN34_INTERNAL_4c3720b0_4_k_cu_8c8f302f4cuda3std6ranges3__45__cpo4nextE,(_ZN34_INTERNAL_4c3720b0_4_k_cu_8c8f302f4cuda3std6ranges3__45__cpo4swapE - _ZN34_INTERNAL_4c3720b0_4_k_cu_8c8f302f4cuda3std6ranges3__45__cpo4nextE)
_ZN34_INTERNAL_4c3720b0_4_k_cu_8c8f302f4cuda3std6ranges3__45__cpo4nextE:
	.zero		1
	.type		_ZN34_INTERNAL_4c3720b0_4_k_cu_8c8f302f4cuda3std6ranges3__45__cpo4swapE,@object
	.size		_ZN34_INTERNAL_4c3720b0_4_k_cu_8c8f302f4cuda3std6ranges3__45__cpo4swapE,(_ZN34_INTERNAL_4c3720b0_4_k_cu_8c8f302f6thrust24THRUST_300001_SM_1000_NS8cuda_cub10par_nosyncE - _ZN34_INTERNAL_4c3720b0_4_k_cu_8c8f302f4cuda3std6ranges3__45__cpo4swapE)
_ZN34_INTERNAL_4c3720b0_4_k_cu_8c8f302f4cuda3std6ranges3__45__cpo4swapE:
	.zero		1
	.type		_ZN34_INTERNAL_4c3720b0_4_k_cu_8c8f302f6thrust24THRUST_300001_SM_1000_NS8cuda_cub10par_nosyncE,@object
	.size		_ZN34_INTERNAL_4c3720b0_4_k_cu_8c8f302f6thrust24THRUST_300001_SM_1000_NS8cuda_cub10par_nosyncE,(_ZN34_INTERNAL_4c3720b0_4_k_cu_8c8f302f6thrust24THRUST_300001_SM_1000_NS12placeholders2_9E - _ZN34_INTERNAL_4c3720b0_4_k_cu_8c8f302f6thrust24THRUST_300001_SM_1000_NS8cuda_cub10par_nosyncE)
_ZN34_INTERNAL_4c3720b0_4_k_cu_8c8f302f6thrust24THRUST_300001_SM_1000_NS8cuda_cub10par_nosyncE:
	.zero		1
	.type		_ZN34_INTERNAL_4c3720b0_4_k_cu_8c8f302f6thrust24THRUST_300001_SM_1000_NS12placeholders2_9E,@object
	.size		_ZN34_INTERNAL_4c3720b0_4_k_cu_8c8f302f6thrust24THRUST_300001_SM_1000_NS12placeholders2_9E,(_ZN34_INTERNAL_4c3720b0_4_k_cu_8c8f302f4cuda3std3__436_GLOBAL__N__4c3720b0_4_k_cu_8c8f302f6ignoreE - _ZN34_INTERNAL_4c3720b0_4_k_cu_8c8f302f6thrust24THRUST_300001_SM_1000_NS12placeholders2_9E)
_ZN34_INTERNAL_4c3720b0_4_k_cu_8c8f302f6thrust24THRUST_300001_SM_1000_NS12placeholders2_9E:
	.zero		1
	.type		_ZN34_INTERNAL_4c3720b0_4_k_cu_8c8f302f4cuda3std3__436_GLOBAL__N__4c3720b0_4_k_cu_8c8f302f6ignoreE,@object
	.size		_ZN34_INTERNAL_4c3720b0_4_k_cu_8c8f302f4cuda3std3__436_GLOBAL__N__4c3720b0_4_k_cu_8c8f302f6ignoreE,(_ZN34_INTERNAL_4c3720b0_4_k_cu_8c8f302f4cuda3std6ranges3__45__cpo4dataE - _ZN34_INTERNAL_4c3720b0_4_k_cu_8c8f302f4cuda3std3__436_GLOBAL__N__4c3720b0_4_k_cu_8c8f302f6ignoreE)
_ZN34_INTERNAL_4c3720b0_4_k_cu_8c8f302f4cuda3std3__436_GLOBAL__N__4c3720b0_4_k_cu_8c8f302f6ignoreE:
	.zero		1
	.type		_ZN34_INTERNAL_4c3720b0_4_k_cu_8c8f302f4cuda3std6ranges3__45__cpo4dataE,@object
	.size		_ZN34_INTERNAL_4c3720b0_4_k_cu_8c8f302f4cuda3std6ranges3__45__cpo4dataE,(_ZN34_INTERNAL_4c3720b0_4_k_cu_8c8f302f6thrust24THRUST_300001_SM_1000_NS12placeholders2_1E - _ZN34_INTERNAL_4c3720b0_4_k_cu_8c8f302f4cuda3std6ranges3__45__cpo4dataE)
_ZN34_INTERNAL_4c3720b0_4_k_cu_8c8f302f4cuda3std6ranges3__45__cpo4dataE:
	.zero		1
	.type		_ZN34_INTERNAL_4c3720b0_4_k_cu_8c8f302f6thrust24THRUST_300001_SM_1000_NS12placeholders2_1E,@object
	.size		_ZN34_INTERNAL_4c3720b0_4_k_cu_8c8f302f6thrust24THRUST_300001_SM_1000_NS12placeholders2_1E,(_ZN34_INTERNAL_4c3720b0_4_k_cu_8c8f302f4cuda3std3__45__cpo5beginE - _ZN34_INTERNAL_4c3720b0_4_k_cu_8c8f302f6thrust24THRUST_300001_SM_1000_NS12placeholders2_1E)
_ZN34_INTERNAL_4c3720b0_4_k_cu_8c8f302f6thrust24THRUST_300001_SM_1000_NS12placeholders2_1E:
	.zero		1
	.type		_ZN34_INTERNAL_4c3720b0_4_k_cu_8c8f302f4cuda3std3__45__cpo5beginE,@object
	.size		_ZN34_INTERNAL_4c3720b0_4_k_cu_8c8f302f4cuda3std3__45__cpo5beginE,(_ZN34_INTERNAL_4c3720b0_4_k_cu_8c8f302f4cuda3std6ranges3__45__cpo5beginE - _ZN34_INTERNAL_4c3720b0_4_k_cu_8c8f302f4cuda3std3__45__cpo5beginE)
_ZN34_INTERNAL_4c3720b0_4_k_cu_8c8f302f4cuda3std3__45__cpo5beginE:
	.zero		1
	.type		_ZN34_INTERNAL_4c3720b0_4_k_cu_8c8f302f4cuda3std6ranges3__45__cpo5beginE,@object
	.size		_ZN34_INTERNAL_4c3720b0_4_k_cu_8c8f302f4cuda3std6ranges3__45__cpo5beginE,(_ZN34_INTERNAL_4c3720b0_4_k_cu_8c8f302f6thrust24THRUST_300001_SM_1000_NS12placeholders2_5E - _ZN34_INTERNAL_4c3720b0_4_k_cu_8c8f302f4cuda3std6ranges3__45__cpo5beginE)
_ZN34_INTERNAL_4c3720b0_4_k_cu_8c8f302f4cuda3std6ranges3__45__cpo5beginE:
	.zero		1
	.type		_ZN34_INTERNAL_4c3720b0_4_k_cu_8c8f302f6thrust24THRUST_300001_SM_1000_NS12placeholders2_5E,@object
	.size		_ZN34_INTERNAL_4c3720b0_4_k_cu_8c8f302f6thrust24THRUST_300001_SM_1000_NS12placeholders2_5E,(_ZN34_INTERNAL_4c3720b0_4_k_cu_8c8f302f4cuda3std3__45__cpo6rbeginE - _ZN34_INTERNAL_4c3720b0_4_k_cu_8c8f302f6thrust24THRUST_300001_SM_1000_NS12placeholders2_5E)
_ZN34_INTERNAL_4c3720b0_4_k_cu_8c8f302f6thrust24THRUST_300001_SM_1000_NS12placeholders2_5E:
	.zero		1
	.type		_ZN34_INTERNAL_4c3720b0_4_k_cu_8c8f302f4cuda3std3__45__cpo6rbeginE,@object
	.size		_ZN34_INTERNAL_4c3720b0_4_k_cu_8c8f302f4cuda3std3__45__cpo6rbeginE,(_ZN34_INTERNAL_4c3720b0_4_k_cu_8c8f302f4cuda3std6ranges3__45__cpo7advanceE - _ZN34_INTERNAL_4c3720b0_4_k_cu_8c8f302f4cuda3std3__45__cpo6rbeginE)
_ZN34_INTERNAL_4c3720b0_4_k_cu_8c8f302f4cuda3std3__45__cpo6rbeginE:
	.zero		1
	.type		_ZN34_INTERNAL_4c3720b0_4_k_cu_8c8f302f4cuda3std6ranges3__45__cpo7advanceE,@object
	.size		_ZN34_INTERNAL_4c3720b0_4_k_cu_8c8f302f4cuda3std6ranges3__45__cpo7advanceE,(_ZN34_INTERNAL_4c3720b0_4_k_cu_8c8f302f4cuda3std3__47nulloptE - _ZN34_INTERNAL_4c3720b0_4_k_cu_8c8f302f4cuda3std6ranges3__45__cpo7advanceE)
_ZN34_INTERNAL_4c3720b0_4_k_cu_8c8f302f4cuda3std6ranges3__45__cpo7advanceE:
	.zero		1
	.type		_ZN34_INTERNAL_4c3720b0_4_k_cu_8c8f302f4cuda3std3__47nulloptE,@object
	.size		_ZN34_INTERNAL_4c3720b0_4_k_cu_8c8f302f4cuda3std3__47nulloptE,(_ZN34_INTERNAL_4c3720b0_4_k_cu_8c8f302f4cuda3std6ranges3__45__cpo8distanceE - _ZN34_INTERNAL_4c3720b0_4_k_cu_8c8f302f4cuda3std3__47nulloptE)
_ZN34_INTERNAL_4c3720b0_4_k_cu_8c8f302f4cuda3std3__47nulloptE:
	.zero		1
	.type		_ZN34_INTERNAL_4c3720b0_4_k_cu_8c8f302f4cuda3std6ranges3__45__cpo8distanceE,@object
	.size		_ZN34_INTERNAL_4c3720b0_4_k_cu_8c8f302f4cuda3std6ranges3__45__cpo8distanceE,(_ZN34_INTERNAL_4c3720b0_4_k_cu_8c8f302f6thrust24THRUST_300001_SM_1000_NS12placeholders3_10E - _ZN34_INTERNAL_4c3720b0_4_k_cu_8c8f302f4cuda3std6ranges3__45__cpo8distanceE)
_ZN34_INTERNAL_4c3720b0_4_k_cu_8c8f302f4cuda3std6ranges3__45__cpo8distanceE:
	.zero		1
	.type		_ZN34_INTERNAL_4c3720b0_4_k_cu_8c8f302f6thrust24THRUST_300001_SM_1000_NS12placeholders3_10E,@object
	.size		_ZN34_INTERNAL_4c3720b0_4_k_cu_8c8f302f6thrust24THRUST_300001_SM_1000_NS12placeholders3_10E,(_ZN34_INTERNAL_4c3720b0_4_k_cu_8c8f302f4cuda3std3__419piecewise_constructE - _ZN34_INTERNAL_4c3720b0_4_k_cu_8c8f302f6thrust24THRUST_300001_SM_1000_NS12placeholders3_10E)
_ZN34_INTERNAL_4c3720b0_4_k_cu_8c8f302f6thrust24THRUST_300001_SM_1000_NS12placeholders3_10E:
	.zero		1
	.type		_ZN34_INTERNAL_4c3720b0_4_k_cu_8c8f302f4cuda3std3__419piecewise_constructE,@object
	.size		_ZN34_INTERNAL_4c3720b0_4_k_cu_8c8f302f4cuda3std3__419piecewise_constructE,(_ZN34_INTERNAL_4c3720b0_4_k_cu_8c8f302f4cuda3std6ranges3__45__cpo5cdataE - _ZN34_INTERNAL_4c3720b0_4_k_cu_8c8f302f4cuda3std3__419piecewise_constructE)
_ZN34_INTERNAL_4c3720b0_4_k_cu_8c8f302f4cuda3std3__419piecewise_constructE:
	.zero		1
	.type		_ZN34_INTERNAL_4c3720b0_4_k_cu_8c8f302f4cuda3std6ranges3__45__cpo5cdataE,@object
	.size		_ZN34_INTERNAL_4c3720b0_4_k_cu_8c8f302f4cuda3std6ranges3__45__cpo5cdataE,(_ZN34_INTERNAL_4c3720b0_4_k_cu_8c8f302f6thrust24THRUST_300001_SM_1000_NS12placeholders2_2E - _ZN34_INTERNAL_4c3720b0_4_k_cu_8c8f302f4cuda3std6ranges3__45__cpo5cdataE)
_ZN34_INTERNAL_4c3720b0_4_k_cu_8c8f302f4cuda3std6ranges3__45__cpo5cdataE:
	.zero		1
	.type		_ZN34_INTERNAL_4c3720b0_4_k_cu_8c8f302f6thrust24THRUST_300001_SM_1000_NS12placeholders2_2E,@object
	.size		_ZN34_INTERNAL_4c3720b0_4_k_cu_8c8f302f6thrust24THRUST_300001_SM_1000_NS12placeholders2_2E,(_ZN34_INTERNAL_4c3720b0_4_k_cu_8c8f302f4cuda3std3__45__cpo3endE - _ZN34_INTERNAL_4c3720b0_4_k_cu_8c8f302f6thrust24THRUST_300001_SM_1000_NS12placeholders2_2E)
_ZN34_INTERNAL_4c3720b0_4_k_cu_8c8f302f6thrust24THRUST_300001_SM_1000_NS12placeholders2_2E:
	.zero		1
	.type		_ZN34_INTERNAL_4c3720b0_4_k_cu_8c8f302f4cuda3std3__45__cpo3endE,@object
	.size		_ZN34_INTERNAL_4c3720b0_4_k_cu_8c8f302f4cuda3std3__45__cpo3endE,(_ZN34_INTERNAL_4c3720b0_4_k_cu_8c8f302f4cuda3std6ranges3__45__cpo3endE - _ZN34_INTERNAL_4c3720b0_4_k_cu_8c8f302f4cuda3std3__45__cpo3endE)
_ZN34_INTERNAL_4c3720b0_4_k_cu_8c8f302f4cuda3std3__45__cpo3endE:
	.zero		1
	.type		_ZN34_INTERNAL_4c3720b0_4_k_cu_8c8f302f4cuda3std6ranges3__45__cpo3endE,@object
	.size		_ZN34_INTERNAL_4c3720b0_4_k_cu_8c8f302f4cuda3std6ranges3__45__cpo3endE,(_ZN34_INTERNAL_4c3720b0_4_k_cu_8c8f302f6thrust24THRUST_300001_SM_1000_NS12placeholders2_6E - _ZN34_INTERNAL_4c3720b0_4_k_cu_8c8f302f4cuda3std6ranges3__45__cpo3endE)
_ZN34_INTERNAL_4c3720b0_4_k_cu_8c8f302f4cuda3std6ranges3__45__cpo3endE:
	.zero		1
	.type		_ZN34_INTERNAL_4c3720b0_4_k_cu_8c8f302f6thrust24THRUST_300001_SM_1000_NS12placeholders2_6E,@object
	.size		_ZN34_INTERNAL_4c3720b0_4_k_cu_8c8f302f6thrust24THRUST_300001_SM_1000_NS12placeholders2_6E,(_ZN34_INTERNAL_4c3720b0_4_k_cu_8c8f302f4cuda3std3__45__cpo4rendE - _ZN34_INTERNAL_4c3720b0_4_k_cu_8c8f302f6thrust24THRUST_300001_SM_1000_NS12placeholders2_6E)
_ZN34_INTERNAL_4c3720b0_4_k_cu_8c8f302f6thrust24THRUST_300001_SM_1000_NS12placeholders2_6E:
	.zero		1
	.type		_ZN34_INTERNAL_4c3720b0_4_k_cu_8c8f302f4cuda3std3__45__cpo4rendE,@object
	.size		_ZN34_INTERNAL_4c3720b0_4_k_cu_8c8f302f4cuda3std3__45__cpo4rendE,(_ZN34_INTERNAL_4c3720b0_4_k_cu_8c8f302f4cuda3std6ranges3__45__cpo9iter_swapE - _ZN34_INTERNAL_4c3720b0_4_k_cu_8c8f302f4cuda3std3__45__cpo4rendE)
_ZN34_INTERNAL_4c3720b0_4_k_cu_8c8f302f4cuda3std3__45__cpo4rendE:
	.zero		1
	.type		_ZN34_INTERNAL_4c3720b0_4_k_cu_8c8f302f4cuda3std6ranges3__45__cpo9iter_swapE,@object
	.size		_ZN34_INTERNAL_4c3720b0_4_k_cu_8c8f302f4cuda3std6ranges3__45__cpo9iter_swapE,(_ZN34_INTERNAL_4c3720b0_4_k_cu_8c8f302f4cuda3std3__48unexpectE - _ZN34_INTERNAL_4c3720b0_4_k_cu_8c8f302f4cuda3std6ranges3__45__cpo9iter_swapE)
_ZN34_INTERNAL_4c3720b0_4_k_cu_8c8f302f4cuda3std6ranges3__45__cpo9iter_swapE:
	.zero		1
	.type		_ZN34_INTERNAL_4c3720b0_4_k_cu_8c8f302f4cuda3std3__48unexpectE,@object
	.size		_ZN34_INTERNAL_4c3720b0_4_k_cu_8c8f302f4cuda3std3__48unexpectE,(_ZN34_INTERNAL_4c3720b0_4_k_cu_8c8f302f6thrust24THRUST_300001_SM_1000_NS8cuda_cub3parE - _ZN34_INTERNAL_4c3720b0_4_k_cu_8c8f302f4cuda3std3__48unexpectE)
_ZN34_INTERNAL_4c3720b0_4_k_cu_8c8f302f4cuda3std3__48unexpectE:
	.zero		1
	.type		_ZN34_INTERNAL_4c3720b0_4_k_cu_8c8f302f6thrust24THRUST_300001_SM_1000_NS8cuda_cub3parE,@object
	.size		_ZN34_INTERNAL_4c3720b0_4_k_cu_8c8f302f6thrust24THRUST_300001_SM_1000_NS8cuda_cub3parE,(_ZN34_INTERNAL_4c3720b0_4_k_cu_8c8f302f6thrust24THRUST_300001_SM_1000_NS12placeholders2_4E - _ZN34_INTERNAL_4c3720b0_4_k_cu_8c8f302f6thrust24THRUST_300001_SM_1000_NS8cuda_cub3parE)
_ZN34_INTERNAL_4c3720b0_4_k_cu_8c8f302f6thrust24THRUST_300001_SM_1000_NS8cuda_cub3parE:
	.zero		1
	.type		_ZN34_INTERNAL_4c3720b0_4_k_cu_8c8f302f6thrust24THRUST_300001_SM_1000_NS12placeholders2_4E,@object
	.size		_ZN34_INTERNAL_4c3720b0_4_k_cu_8c8f302f6thrust24THRUST_300001_SM_1000_NS12placeholders2_4E,(_ZN34_INTERNAL_4c3720b0_4_k_cu_8c8f302f4cuda3std3__45__cpo4cendE - _ZN34_INTERNAL_4c3720b0_4_k_cu_8c8f302f6thrust24THRUST_300001_SM_1000_NS12placeholders2_4E)
_ZN34_INTERNAL_4c3720b0_4_k_cu_8c8f302f6thrust24THRUST_300001_SM_1000_NS12placeholders2_4E:
	.zero		1
	.type		_ZN34_INTERNAL_4c3720b0_4_k_cu_8c8f302f4cuda3std3__45__cpo4cendE,@object
	.size		_ZN34_INTERNAL_4c3720b0_4_k_cu_8c8f302f4cuda3std3__45__cpo4cendE,(_ZN34_INTERNAL_4c3720b0_4_k_cu_8c8f302f4cuda3std6ranges3__45__cpo4cendE - _ZN34_INTERNAL_4c3720b0_4_k_cu_8c8f302f4cuda3std3__45__cpo4cendE)
_ZN34_INTERNAL_4c3720b0_4_k_cu_8c8f302f4cuda3std3__45__cpo4cendE:
	.zero		1
	.type		_ZN34_INTERNAL_4c3720b0_4_k_cu_8c8f302f4cuda3std6ranges3__45__cpo4cendE,@object
	.size		_ZN34_INTERNAL_4c3720b0_4_k_cu_8c8f302f4cuda3std6ranges3__45__cpo4cendE,(_ZN34_INTERNAL_4c3720b0_4_k_cu_8c8f302f4cuda3std3__420unreachable_sentinelE - _ZN34_INTERNAL_4c3720b0_4_k_cu_8c8f302f4cuda3std6ranges3__45__cpo4cendE)
_ZN34_INTERNAL_4c3720b0_4_k_cu_8c8f302f4cuda3std6ranges3__45__cpo4cendE:
	.zero		1
	.type		_ZN34_INTERNAL_4c3720b0_4_k_cu_8c8f302f4cuda3std3__420unreachable_sentinelE,@object
	.size		_ZN34_INTERNAL_4c3720b0_4_k_cu_8c8f302f4cuda3std3__420unreachable_sentinelE,(_ZN34_INTERNAL_4c3720b0_4_k_cu_8c8f302f4cuda3std6ranges3__45__cpo5ssizeE - _ZN34_INTERNAL_4c3720b0_4_k_cu_8c8f302f4cuda3std3__420unreachable_sentinelE)
_ZN34_INTERNAL_4c3720b0_4_k_cu_8c8f302f4cuda3std3__420unreachable_sentinelE:
	.zero		1
	.type		_ZN34_INTERNAL_4c3720b0_4_k_cu_8c8f302f4cuda3std6ranges3__45__cpo5ssizeE,@object
	.size		_ZN34_INTERNAL_4c3720b0_4_k_cu_8c8f302f4cuda3std6ranges3__45__cpo5ssizeE,(_ZN34_INTERNAL_4c3720b0_4_k_cu_8c8f302f6thrust24THRUST_300001_SM_1000_NS12placeholders2_8E - _ZN34_INTERNAL_4c3720b0_4_k_cu_8c8f302f4cuda3std6ranges3__45__cpo5ssizeE)
_ZN34_INTERNAL_4c3720b0_4_k_cu_8c8f302f4cuda3std6ranges3__45__cpo5ssizeE:
	.zero		1
	.type		_ZN34_INTERNAL_4c3720b0_4_k_cu_8c8f302f6thrust24THRUST_300001_SM_1000_NS12placeholders2_8E,@object
	.size		_ZN34_INTERNAL_4c3720b0_4_k_cu_8c8f302f6thrust24THRUST_300001_SM_1000_NS12placeholders2_8E,(_ZN34_INTERNAL_4c3720b0_4_k_cu_8c8f302f4cuda3std3__45__cpo5crendE - _ZN34_INTERNAL_4c3720b0_4_k_cu_8c8f302f6thrust24THRUST_300001_SM_1000_NS12placeholders2_8E)
_ZN34_INTERNAL_4c3720b0_4_k_cu_8c8f302f6thrust24THRUST_300001_SM_1000_NS12placeholders2_8E:
	.zero		1
	.type		_ZN34_INTERNAL_4c3720b0_4_k_cu_8c8f302f4cuda3std3__45__cpo5crendE,@object
	.size		_ZN34_INTERNAL_4c3720b0_4_k_cu_8c8f302f4cuda3std3__45__cpo5crendE,(_ZN34_INTERNAL_4c3720b0_4_k_cu_8c8f302f4cuda3std6ranges3__45__cpo4prevE - _ZN34_INTERNAL_4c3720b0_4_k_cu_8c8f302f4cuda3std3__45__cpo5crendE)
_ZN34_INTERNAL_4c3720b0_4_k_cu_8c8f302f4cuda3std3__45__cpo5crendE:
	.zero		1
	.type		_ZN34_INTERNAL_4c3720b0_4_k_cu_8c8f302f4cuda3std6ranges3__45__cpo4prevE,@object
	.size		_ZN34_INTERNAL_4c3720b0_4_k_cu_8c8f302f4cuda3std6ranges3__45__cpo4prevE,(_ZN34_INTERNAL_4c3720b0_4_k_cu_8c8f302f4cuda3std6ranges3__45__cpo9iter_moveE - _ZN34_INTERNAL_4c3720b0_4_k_cu_8c8f302f4cuda3std6ranges3__45__cpo4prevE)
_ZN34_INTERNAL_4c3720b0_4_k_cu_8c8f302f4cuda3std6ranges3__45__cpo4prevE:
	.zero		1
	.type		_ZN34_INTERNAL_4c3720b0_4_k_cu_8c8f302f4cuda3std6ranges3__45__cpo9iter_moveE,@object
	.size		_ZN34_INTERNAL_4c3720b0_4_k_cu_8c8f302f4cuda3std6ranges3__45__cpo9iter_moveE,(_ZN34_INTERNAL_4c3720b0_4_k_cu_8c8f302f6thrust24THRUST_300001_SM_1000_NS6system6detail10sequential3seqE - _ZN34_INTERNAL_4c3720b0_4_k_cu_8c8f302f4cuda3std6ranges3__45__cpo9iter_moveE)
_ZN34_INTERNAL_4c3720b0_4_k_cu_8c8f302f4cuda3std6ranges3__45__cpo9iter_moveE:
	.zero		1
	.type		_ZN34_INTERNAL_4c3720b0_4_k_cu_8c8f302f6thrust24THRUST_300001_SM_1000_NS6system6detail10sequential3seqE,@object
	.size		_ZN34_INTERNAL_4c3720b0_4_k_cu_8c8f302f6thrust24THRUST_300001_SM_1000_NS6system6detail10sequential3seqE,(.L_31 - _ZN34_INTERNAL_4c3720b0_4_k_cu_8c8f302f6thrust24THRUST_300001_SM_1000_NS6system6detail10sequential3seqE)
_ZN34_INTERNAL_4c3720b0_4_k_cu_8c8f302f6thrust24THRUST_300001_SM_1000_NS6system6detail10sequential3seqE:
	.zero		1
.L_31:


//--------------------- .nv.shared._Z13parallel_sum6PiPKii --------------------------
	.section	.nv.shared._Z13parallel_sum6PiPKii,"aw",@nobits
	.sectionflags	@""
	.align	4
.nv.shared._Z13parallel_sum6PiPKii:
	.zero		5120


//--------------------- .nv.constant0._ZN3cub18CUB_300001_SM_10006detail11EmptyKernelIvEEvv --------------------------
	.section	.nv.constant0._ZN3cub18CUB_300001_SM_10006detail11EmptyKernelIvEEvv,"a",@progbits
	.sectionflags	@""
	.align	4
.nv.constant0._ZN3cub18CUB_300001_SM_10006detail11EmptyKernelIvEEvv:
	.zero		896


//--------------------- .nv.constant0._Z13parallel_sum6PiPKii --------------------------
	.section	.nv.constant0._Z13parallel_sum6PiPKii,"a",@progbits
	.sectionflags	@""
	.align	4
.nv.constant0._Z13parallel_sum6PiPKii:
	.zero		916


//--------------------- .nv.constant0._Z13parallel_sum5PiPKii --------------------------
	.section	.nv.constant0._Z13parallel_sum5PiPKii,"a",@progbits
	.sectionflags	@""
	.align	4
.nv.constant0._Z13parallel_sum5PiPKii:
	.zero		916


//--------------------- .nv.constant0._Z13parallel_sum4PiPKii --------------------------
	.section	.nv.constant0._Z13parallel_sum4PiPKii,"a",@progbits
	.sectionflags	@""
	.align	4
.nv.constant0._Z13parallel_sum4PiPKii:
	.zero		916


//--------------------- .nv.constant0._Z13parallel_sum3PiPKii --------------------------
	.section	.nv.constant0._Z13parallel_sum3PiPKii,"a",@progbits
	.sectionflags	@""
	.align	4
.nv.constant0._Z13parallel_sum3PiPKii:
	.zero		916


//--------------------- .nv.constant0._Z15parallel_filterPiS_PKii --------------------------
	.section	.nv.constant0._Z15parallel_filterPiS_PKii,"a",@progbits
	.sectionflags	@""
	.align	4
.nv.constant0._Z15parallel_filterPiS_PKii:
	.zero		924


//--------------------- .nv.constant0._Z13parallel_sum2PiPKii --------------------------
	.section	.nv.constant0._Z13parallel_sum2PiPKii,"a",@progbits
	.sectionflags	@""
	.align	4
.nv.constant0._Z13parallel_sum2PiPKii:
	.zero		916


//--------------------- .nv.constant0._Z13parallel_sum1PiPKii --------------------------
	.section	.nv.constant0._Z13parallel_sum1PiPKii,"a",@progbits
	.sectionflags	@""
	.align	4
.nv.constant0._Z13parallel_sum1PiPKii:
	.zero		916


//--------------------- SYMBOLS --------------------------

	.type		.nv.reservedSmem.offset0,@object
	.size		.nv.reservedSmem.offset0,0x4
	.type		.nv.reservedSmem.cap,@object
	.size		.nv.reservedSmem.cap,0x4
